//
// Generated by NVIDIA NVVM Compiler
//
// Compiler Build ID: CL-36424714
// Cuda compilation tools, release 13.0, V13.0.88
// Based on NVVM 20.0.0
//

.version 9.0
.target sm_100
.address_size 64

	// .globl	_Z10add_sourceiPfS_f

.visible .entry _Z10add_sourceiPfS_f(
	.param .u32 _Z10add_sourceiPfS_f_param_0,
	.param .u64 .ptr .align 1 _Z10add_sourceiPfS_f_param_1,
	.param .u64 .ptr .align 1 _Z10add_sourceiPfS_f_param_2,
	.param .f32 _Z10add_sourceiPfS_f_param_3
)
{
	.reg .pred 	%p<2>;
	.reg .b32 	%r<8>;
	.reg .b32 	%f<5>;
	.reg .b64 	%rd<8>;

	ld.param.u32 	%r2, [_Z10add_sourceiPfS_f_param_0];
	ld.param.u64 	%rd1, [_Z10add_sourceiPfS_f_param_1];
	ld.param.u64 	%rd2, [_Z10add_sourceiPfS_f_param_2];
	ld.param.f32 	%f1, [_Z10add_sourceiPfS_f_param_3];
	mov.u32 	%r3, %tid.x;
	mov.u32 	%r4, %ctaid.x;
	mov.u32 	%r5, %ntid.x;
	mad.lo.s32 	%r1, %r4, %r5, %r3;
	add.s32 	%r6, %r2, 2;
	mul.lo.s32 	%r7, %r6, %r6;
	setp.ge.s32 	%p1, %r1, %r7;
	@%p1 bra 	$L__BB0_2;
	cvta.to.global.u64 	%rd3, %rd2;
	cvta.to.global.u64 	%rd4, %rd1;
	mul.wide.s32 	%rd5, %r1, 4;
	add.s64 	%rd6, %rd3, %rd5;
	ld.global.f32 	%f2, [%rd6];
	add.s64 	%rd7, %rd4, %rd5;
	ld.global.f32 	%f3, [%rd7];
	fma.rn.f32 	%f4, %f1, %f2, %f3;
	st.global.f32 	[%rd7], %f4;
$L__BB0_2:
	bar.sync 	0;
	ret;

}
	// .globl	_Z7set_bndiiPf
.visible .entry _Z7set_bndiiPf(
	.param .u32 _Z7set_bndiiPf_param_0,
	.param .u32 _Z7set_bndiiPf_param_1,
	.param .u64 .ptr .align 1 _Z7set_bndiiPf_param_2
)
{
	.reg .pred 	%p<6>;
	.reg .b32 	%r<13>;
	.reg .b32 	%f<21>;
	.reg .b64 	%rd<28>;

	ld.param.u32 	%r3, [_Z7set_bndiiPf_param_0];
	ld.param.u32 	%r4, [_Z7set_bndiiPf_param_1];
	ld.param.u64 	%rd5, [_Z7set_bndiiPf_param_2];
	cvta.to.global.u64 	%rd1, %rd5;
	mov.u32 	%r5, %tid.x;
	mov.u32 	%r6, %ctaid.x;
	mov.u32 	%r7, %ntid.x;
	mad.lo.s32 	%r8, %r6, %r7, %r5;
	add.s32 	%r1, %r8, 1;
	setp.gt.s32 	%p1, %r1, %r3;
	@%p1 bra 	$L__BB1_14;
	setp.ne.s32 	%p2, %r4, 1;
	add.s32 	%r2, %r3, 2;
	mul.lo.s32 	%r9, %r2, %r1;
	mul.wide.s32 	%rd6, %r9, 4;
	add.s64 	%rd2, %rd1, %rd6;
	@%p2 bra 	$L__BB1_3;
	ld.global.f32 	%f13, [%rd2+4];
	neg.f32 	%f17, %f13;
	bra.uni 	$L__BB1_4;
$L__BB1_3:
	ld.global.f32 	%f17, [%rd2+4];
$L__BB1_4:
	setp.ne.s32 	%p3, %r4, 1;
	st.global.f32 	[%rd2], %f17;
	@%p3 bra 	$L__BB1_6;
	mul.wide.s32 	%rd9, %r3, 4;
	add.s64 	%rd10, %rd2, %rd9;
	ld.global.f32 	%f14, [%rd10];
	neg.f32 	%f18, %f14;
	bra.uni 	$L__BB1_7;
$L__BB1_6:
	mul.wide.s32 	%rd7, %r3, 4;
	add.s64 	%rd8, %rd2, %rd7;
	ld.global.f32 	%f18, [%rd8];
$L__BB1_7:
	cvt.s64.s32 	%rd3, %r3;
	mul.wide.s32 	%rd11, %r3, 4;
	add.s64 	%rd12, %rd2, %rd11;
	st.global.f32 	[%rd12+4], %f18;
	setp.ne.s32 	%p4, %r4, 2;
	@%p4 bra 	$L__BB1_9;
	cvt.s64.s32 	%rd17, %r1;
	add.s64 	%rd18, %rd3, %rd17;
	shl.b64 	%rd19, %rd18, 2;
	add.s64 	%rd20, %rd1, %rd19;
	ld.global.f32 	%f15, [%rd20+8];
	neg.f32 	%f19, %f15;
	bra.uni 	$L__BB1_10;
$L__BB1_9:
	cvt.s64.s32 	%rd13, %r1;
	add.s64 	%rd14, %rd3, %rd13;
	shl.b64 	%rd15, %rd14, 2;
	add.s64 	%rd16, %rd1, %rd15;
	ld.global.f32 	%f19, [%rd16+8];
$L__BB1_10:
	setp.ne.s32 	%p5, %r4, 2;
	mul.wide.s32 	%rd21, %r1, 4;
	add.s64 	%rd4, %rd1, %rd21;
	st.global.f32 	[%rd4], %f19;
	@%p5 bra 	$L__BB1_12;
	mul.lo.s32 	%r11, %r2, %r3;
	mul.wide.s32 	%rd24, %r11, 4;
	add.s64 	%rd25, %rd4, %rd24;
	ld.global.f32 	%f16, [%rd25];
	neg.f32 	%f20, %f16;
	bra.uni 	$L__BB1_13;
$L__BB1_12:
	mul.lo.s32 	%r10, %r2, %r3;
	mul.wide.s32 	%rd22, %r10, 4;
	add.s64 	%rd23, %rd4, %rd22;
	ld.global.f32 	%f20, [%rd23];
$L__BB1_13:
	mad.lo.s32 	%r12, %r2, %r3, %r2;
	mul.wide.s32 	%rd26, %r12, 4;
	add.s64 	%rd27, %rd4, %rd26;
	st.global.f32 	[%rd27], %f20;
$L__BB1_14:
	bar.sync 	0;
	ret;

}
	// .globl	_Z14set_bnd_finishiiPf
.visible .entry _Z14set_bnd_finishiiPf(
	.param .u32 _Z14set_bnd_finishiiPf_param_0,
	.param .u32 _Z14set_bnd_finishiiPf_param_1,
	.param .u64 .ptr .align 1 _Z14set_bnd_finishiiPf_param_2
)
{
	.reg .b32 	%r<5>;
	.reg .b32 	%f<17>;
	.reg .b64 	%rd<12>;

	ld.param.u32 	%r1, [_Z14set_bnd_finishiiPf_param_0];
	ld.param.u64 	%rd1, [_Z14set_bnd_finishiiPf_param_2];
	cvta.to.global.u64 	%rd2, %rd1;
	ld.global.f32 	%f1, [%rd2+4];
	add.s32 	%r2, %r1, 2;
	mul.wide.s32 	%rd3, %r1, 4;
	add.s64 	%rd4, %rd2, %rd3;
	ld.global.f32 	%f2, [%rd4+8];
	add.f32 	%f3, %f1, %f2;
	mul.f32 	%f4, %f3, 0f3F000000;
	st.global.f32 	[%rd2], %f4;
	mul.lo.s32 	%r3, %r2, %r1;
	add.s32 	%r4, %r3, %r2;
	mul.wide.s32 	%rd5, %r4, 4;
	add.s64 	%rd6, %rd2, %rd5;
	ld.global.f32 	%f5, [%rd6+4];
	mul.wide.s32 	%rd7, %r3, 4;
	add.s64 	%rd8, %rd2, %rd7;
	ld.global.f32 	%f6, [%rd8];
	add.f32 	%f7, %f5, %f6;
	mul.f32 	%f8, %f7, 0f3F000000;
	st.global.f32 	[%rd6], %f8;
	ld.global.f32 	%f9, [%rd4];
	add.s64 	%rd9, %rd4, %rd3;
	ld.global.f32 	%f10, [%rd9+12];
	add.f32 	%f11, %f9, %f10;
	mul.f32 	%f12, %f11, 0f3F000000;
	st.global.f32 	[%rd4+4], %f12;
	add.s64 	%rd10, %rd4, %rd5;
	ld.global.f32 	%f13, [%rd10];
	add.s64 	%rd11, %rd4, %rd7;
	ld.global.f32 	%f14, [%rd11+4];
	add.f32 	%f15, %f13, %f14;
	mul.f32 	%f16, %f15, 0f3F000000;
	st.global.f32 	[%rd10+4], %f16;
	bar.sync 	0;
	ret;

}
	// .globl	_Z14projectHelper1iPfS_S_S_
.visible .entry _Z14projectHelper1iPfS_S_S_(
	.param .u32 _Z14projectHelper1iPfS_S_S__param_0,
	.param .u64 .ptr .align 1 _Z14projectHelper1iPfS_S_S__param_1,
	.param .u64 .ptr .align 1 _Z14projectHelper1iPfS_S_S__param_2,
	.param .u64 .ptr .align 1 _Z14projectHelper1iPfS_S_S__param_3,
	.param .u64 .ptr .align 1 _Z14projectHelper1iPfS_S_S__param_4
)
{
	.reg .pred 	%p<4>;
	.reg .b32 	%r<15>;
	.reg .b32 	%f<10>;
	.reg .b64 	%rd<26>;
	.reg .b64 	%fd<7>;

	ld.param.u32 	%r3, [_Z14projectHelper1iPfS_S_S__param_0];
	ld.param.u64 	%rd1, [_Z14projectHelper1iPfS_S_S__param_1];
	ld.param.u64 	%rd2, [_Z14projectHelper1iPfS_S_S__param_2];
	ld.param.u64 	%rd3, [_Z14projectHelper1iPfS_S_S__param_3];
	ld.param.u64 	%rd4, [_Z14projectHelper1iPfS_S_S__param_4];
	mov.u32 	%r4, %tid.x;
	mov.u32 	%r5, %ctaid.x;
	mov.u32 	%r6, %ntid.x;
	mad.lo.s32 	%r1, %r5, %r6, %r4;
	div.s32 	%r2, %r1, %r3;
	setp.lt.s32 	%p1, %r3, 0;
	setp.ge.s32 	%p2, %r2, %r3;
	or.pred  	%p3, %p1, %p2;
	@%p3 bra 	$L__BB3_2;
	rem.s32 	%r7, %r1, %r3;
	cvta.to.global.u64 	%rd5, %rd1;
	cvta.to.global.u64 	%rd6, %rd2;
	cvta.to.global.u64 	%rd7, %rd4;
	cvta.to.global.u64 	%rd8, %rd3;
	cvt.rn.f64.u32 	%fd1, %r3;
	rcp.rn.f64 	%fd2, %fd1;
	cvt.rn.f32.f64 	%f1, %fd2;
	cvt.f64.f32 	%fd3, %f1;
	mul.f64 	%fd4, %fd3, 0dBFE0000000000000;
	add.s32 	%r8, %r3, 2;
	mad.lo.s32 	%r9, %r8, %r2, %r8;
	cvt.s64.s32 	%rd9, %r9;
	cvt.s64.s32 	%rd10, %r7;
	add.s64 	%rd11, %rd10, %rd9;
	shl.b64 	%rd12, %rd11, 2;
	add.s64 	%rd13, %rd5, %rd12;
	ld.global.f32 	%f2, [%rd13+8];
	add.s32 	%r10, %r9, %r7;
	mul.wide.s32 	%rd14, %r10, 4;
	add.s64 	%rd15, %rd5, %rd14;
	ld.global.f32 	%f3, [%rd15];
	sub.f32 	%f4, %f2, %f3;
	add.s32 	%r11, %r9, %r8;
	cvt.s64.s32 	%rd16, %r11;
	add.s64 	%rd17, %rd16, %rd10;
	shl.b64 	%rd18, %rd17, 2;
	add.s64 	%rd19, %rd6, %rd18;
	ld.global.f32 	%f5, [%rd19+4];
	add.f32 	%f6, %f4, %f5;
	shl.b32 	%r12, %r8, 1;
	sub.s32 	%r13, %r11, %r12;
	cvt.s64.s32 	%rd20, %r13;
	add.s64 	%rd21, %rd20, %rd10;
	shl.b64 	%rd22, %rd21, 2;
	add.s64 	%rd23, %rd6, %rd22;
	ld.global.f32 	%f7, [%rd23+4];
	sub.f32 	%f8, %f6, %f7;
	cvt.f64.f32 	%fd5, %f8;
	mul.f64 	%fd6, %fd4, %fd5;
	cvt.rn.f32.f64 	%f9, %fd6;
	add.s64 	%rd24, %rd7, %rd14;
	st.global.f32 	[%rd24+4], %f9;
	add.s64 	%rd25, %rd8, %rd14;
	mov.b32 	%r14, 0;
	st.global.u32 	[%rd25+4], %r14;
$L__BB3_2:
	bar.sync 	0;
	ret;

}
	// .globl	_Z14projectHelper2iPfS_S_
.visible .entry _Z14projectHelper2iPfS_S_(
	.param .u32 _Z14projectHelper2iPfS_S__param_0,
	.param .u64 .ptr .align 1 _Z14projectHelper2iPfS_S__param_1,
	.param .u64 .ptr .align 1 _Z14projectHelper2iPfS_S__param_2,
	.param .u64 .ptr .align 1 _Z14projectHelper2iPfS_S__param_3
)
{
	.reg .pred 	%p<4>;
	.reg .b32 	%r<14>;
	.reg .b32 	%f<11>;
	.reg .b64 	%rd<23>;

	ld.param.u32 	%r3, [_Z14projectHelper2iPfS_S__param_0];
	ld.param.u64 	%rd1, [_Z14projectHelper2iPfS_S__param_1];
	ld.param.u64 	%rd2, [_Z14projectHelper2iPfS_S__param_2];
	ld.param.u64 	%rd3, [_Z14projectHelper2iPfS_S__param_3];
	mov.u32 	%r4, %tid.x;
	mov.u32 	%r5, %ctaid.x;
	mov.u32 	%r6, %ntid.x;
	mad.lo.s32 	%r1, %r5, %r6, %r4;
	div.s32 	%r2, %r1, %r3;
	setp.lt.s32 	%p1, %r3, 0;
	setp.ge.s32 	%p2, %r2, %r3;
	or.pred  	%p3, %p1, %p2;
	@%p3 bra 	$L__BB4_2;
	rem.s32 	%r7, %r1, %r3;
	cvta.to.global.u64 	%rd4, %rd1;
	cvta.to.global.u64 	%rd5, %rd2;
	cvta.to.global.u64 	%rd6, %rd3;
	add.s32 	%r8, %r3, 2;
	mul.lo.s32 	%r9, %r2, %r8;
	add.s32 	%r10, %r9, %r8;
	cvt.s64.s32 	%rd7, %r10;
	cvt.s64.s32 	%rd8, %r7;
	add.s64 	%rd9, %rd7, %rd8;
	shl.b64 	%rd10, %rd9, 2;
	add.s64 	%rd11, %rd4, %rd10;
	ld.global.f32 	%f1, [%rd11+4];
	add.s32 	%r11, %r10, %r7;
	mul.wide.s32 	%rd12, %r11, 4;
	add.s64 	%rd13, %rd5, %rd12;
	ld.global.f32 	%f2, [%rd13];
	add.f32 	%f3, %f1, %f2;
	ld.global.f32 	%f4, [%rd13+8];
	add.f32 	%f5, %f3, %f4;
	cvt.s64.s32 	%rd14, %r9;
	add.s64 	%rd15, %rd14, %rd8;
	shl.b64 	%rd16, %rd15, 2;
	add.s64 	%rd17, %rd5, %rd16;
	ld.global.f32 	%f6, [%rd17+4];
	add.f32 	%f7, %f5, %f6;
	shl.b32 	%r12, %r8, 1;
	add.s32 	%r13, %r9, %r12;
	cvt.s64.s32 	%rd18, %r13;
	add.s64 	%rd19, %rd18, %rd8;
	shl.b64 	%rd20, %rd19, 2;
	add.s64 	%rd21, %rd5, %rd20;
	ld.global.f32 	%f8, [%rd21+4];
	add.f32 	%f9, %f7, %f8;
	mul.f32 	%f10, %f9, 0f3E800000;
	add.s64 	%rd22, %rd6, %rd10;
	st.global.f32 	[%rd22+4], %f10;
$L__BB4_2:
	bar.sync 	0;
	ret;

}
	// .globl	_Z14projectHelper3iPfS_S_
.visible .entry _Z14projectHelper3iPfS_S_(
	.param .u32 _Z14projectHelper3iPfS_S__param_0,
	.param .u64 .ptr .align 1 _Z14projectHelper3iPfS_S__param_1,
	.param .u64 .ptr .align 1 _Z14projectHelper3iPfS_S__param_2,
	.param .u64 .ptr .align 1 _Z14projectHelper3iPfS_S__param_3
)
{
	.reg .pred 	%p<4>;
	.reg .b32 	%r<14>;
	.reg .b32 	%f<12>;
	.reg .b64 	%rd<24>;
	.reg .b64 	%fd<14>;

	ld.param.u32 	%r3, [_Z14projectHelper3iPfS_S__param_0];
	ld.param.u64 	%rd1, [_Z14projectHelper3iPfS_S__param_1];
	ld.param.u64 	%rd2, [_Z14projectHelper3iPfS_S__param_2];
	ld.param.u64 	%rd3, [_Z14projectHelper3iPfS_S__param_3];
	mov.u32 	%r4, %tid.x;
	mov.u32 	%r5, %ctaid.x;
	mov.u32 	%r6, %ntid.x;
	mad.lo.s32 	%r1, %r5, %r6, %r4;
	div.s32 	%r2, %r1, %r3;
	setp.lt.s32 	%p1, %r3, 0;
	setp.ge.s32 	%p2, %r2, %r3;
	or.pred  	%p3, %p1, %p2;
	@%p3 bra 	$L__BB5_2;
	rem.s32 	%r7, %r1, %r3;
	cvta.to.global.u64 	%rd4, %rd3;
	cvta.to.global.u64 	%rd5, %rd1;
	cvta.to.global.u64 	%rd6, %rd2;
	cvt.rn.f64.u32 	%fd1, %r3;
	rcp.rn.f64 	%fd2, %fd1;
	cvt.rn.f32.f64 	%f1, %fd2;
	add.s32 	%r8, %r3, 2;
	mad.lo.s32 	%r9, %r8, %r2, %r8;
	cvt.s64.s32 	%rd7, %r9;
	cvt.s64.s32 	%rd8, %r7;
	add.s64 	%rd9, %rd8, %rd7;
	shl.b64 	%rd10, %rd9, 2;
	add.s64 	%rd11, %rd4, %rd10;
	ld.global.f32 	%f2, [%rd11+8];
	add.s32 	%r10, %r9, %r7;
	mul.wide.s32 	%rd12, %r10, 4;
	add.s64 	%rd13, %rd4, %rd12;
	ld.global.f32 	%f3, [%rd13];
	sub.f32 	%f4, %f2, %f3;
	cvt.f64.f32 	%fd3, %f4;
	mul.f64 	%fd4, %fd3, 0d3FE0000000000000;
	cvt.f64.f32 	%fd5, %f1;
	div.rn.f64 	%fd6, %fd4, %fd5;
	add.s64 	%rd14, %rd5, %rd12;
	ld.global.f32 	%f5, [%rd14+4];
	cvt.f64.f32 	%fd7, %f5;
	sub.f64 	%fd8, %fd7, %fd6;
	cvt.rn.f32.f64 	%f6, %fd8;
	st.global.f32 	[%rd14+4], %f6;
	add.s32 	%r11, %r9, %r8;
	cvt.s64.s32 	%rd15, %r11;
	add.s64 	%rd16, %rd15, %rd8;
	shl.b64 	%rd17, %rd16, 2;
	add.s64 	%rd18, %rd4, %rd17;
	ld.global.f32 	%f7, [%rd18+4];
	shl.b32 	%r12, %r8, 1;
	sub.s32 	%r13, %r11, %r12;
	cvt.s64.s32 	%rd19, %r13;
	add.s64 	%rd20, %rd19, %rd8;
	shl.b64 	%rd21, %rd20, 2;
	add.s64 	%rd22, %rd4, %rd21;
	ld.global.f32 	%f8, [%rd22+4];
	sub.f32 	%f9, %f7, %f8;
	cvt.f64.f32 	%fd9, %f9;
	mul.f64 	%fd10, %fd9, 0d3FE0000000000000;
	div.rn.f64 	%fd11, %fd10, %fd5;
	add.s64 	%rd23, %rd6, %rd12;
	ld.global.f32 	%f10, [%rd23+4];
	cvt.f64.f32 	%fd12, %f10;
	sub.f64 	%fd13, %fd12, %fd11;
	cvt.rn.f32.f64 	%f11, %fd13;
	st.global.f32 	[%rd23+4], %f11;
$L__BB5_2:
	bar.sync 	0;
	ret;

}
	// .globl	_Z7diffuseiiPfS_ff
.visible .entry _Z7diffuseiiPfS_ff(
	.param .u32 _Z7diffuseiiPfS_ff_param_0,
	.param .u32 _Z7diffuseiiPfS_ff_param_1,
	.param .u64 .ptr .align 1 _Z7diffuseiiPfS_ff_param_2,
	.param .u64 .ptr .align 1 _Z7diffuseiiPfS_ff_param_3,
	.param .f32 _Z7diffuseiiPfS_ff_param_4,
	.param .f32 _Z7diffuseiiPfS_ff_param_5
)
{
	.reg .pred 	%p<4>;
	.reg .b32 	%r<14>;
	.reg .b32 	%f<17>;
	.reg .b64 	%rd<21>;

	ld.param.u32 	%r3, [_Z7diffuseiiPfS_ff_param_0];
	ld.param.u64 	%rd1, [_Z7diffuseiiPfS_ff_param_2];
	ld.param.u64 	%rd2, [_Z7diffuseiiPfS_ff_param_3];
	ld.param.f32 	%f2, [_Z7diffuseiiPfS_ff_param_4];
	ld.param.f32 	%f3, [_Z7diffuseiiPfS_ff_param_5];
	mul.f32 	%f1, %f2, %f3;
	mov.u32 	%r4, %tid.x;
	mov.u32 	%r5, %ctaid.x;
	mov.u32 	%r6, %ntid.x;
	mad.lo.s32 	%r1, %r5, %r6, %r4;
	div.s32 	%r2, %r1, %r3;
	setp.lt.s32 	%p1, %r3, 0;
	setp.ge.s32 	%p2, %r2, %r3;
	or.pred  	%p3, %p1, %p2;
	@%p3 bra 	$L__BB6_2;
	cvt.rn.f32.s32 	%f4, %r3;
	rem.s32 	%r7, %r1, %r3;
	cvta.to.global.u64 	%rd3, %rd2;
	cvta.to.global.u64 	%rd4, %rd1;
	add.s32 	%r8, %r3, 2;
	mad.lo.s32 	%r9, %r8, %r2, %r8;
	cvt.s64.s32 	%rd5, %r9;
	cvt.s64.s32 	%rd6, %r7;
	add.s64 	%rd7, %rd5, %rd6;
	shl.b64 	%rd8, %rd7, 2;
	add.s64 	%rd9, %rd3, %rd8;
	ld.global.f32 	%f5, [%rd9+4];
	ld.global.f32 	%f6, [%rd9+8];
	add.s32 	%r10, %r9, %r7;
	mul.wide.s32 	%rd10, %r10, 4;
	add.s64 	%rd11, %rd3, %rd10;
	ld.global.f32 	%f7, [%rd11];
	add.f32 	%f8, %f6, %f7;
	add.s32 	%r11, %r9, %r8;
	cvt.s64.s32 	%rd12, %r11;
	add.s64 	%rd13, %rd12, %rd6;
	shl.b64 	%rd14, %rd13, 2;
	add.s64 	%rd15, %rd3, %rd14;
	ld.global.f32 	%f9, [%rd15+4];
	add.f32 	%f10, %f8, %f9;
	shl.b32 	%r12, %r8, 1;
	sub.s32 	%r13, %r11, %r12;
	cvt.s64.s32 	%rd16, %r13;
	add.s64 	%rd17, %rd16, %rd6;
	shl.b64 	%rd18, %rd17, 2;
	add.s64 	%rd19, %rd3, %rd18;
	ld.global.f32 	%f11, [%rd19+4];
	add.f32 	%f12, %f10, %f11;
	fma.rn.f32 	%f13, %f5, 0fC0800000, %f12;
	mul.f32 	%f14, %f1, %f4;
	mul.f32 	%f15, %f14, %f4;
	fma.rn.f32 	%f16, %f15, %f13, %f5;
	add.s64 	%rd20, %rd4, %rd8;
	st.global.f32 	[%rd20+4], %f16;
$L__BB6_2:
	bar.sync 	0;
	ret;

}
	// .globl	_Z6advectiiPfS_S_S_f
.visible .entry _Z6advectiiPfS_S_S_f(
	.param .u32 _Z6advectiiPfS_S_S_f_param_0,
	.param .u32 _Z6advectiiPfS_S_S_f_param_1,
	.param .u64 .ptr .align 1 _Z6advectiiPfS_S_S_f_param_2,
	.param .u64 .ptr .align 1 _Z6advectiiPfS_S_S_f_param_3,
	.param .u64 .ptr .align 1 _Z6advectiiPfS_S_S_f_param_4,
	.param .u64 .ptr .align 1 _Z6advectiiPfS_S_S_f_param_5,
	.param .f32 _Z6advectiiPfS_S_S_f_param_6
)
{
	.reg .pred 	%p<8>;
	.reg .b32 	%r<15>;
	.reg .b32 	%f<34>;
	.reg .b64 	%rd<20>;
	.reg .b64 	%fd<5>;

	ld.param.u32 	%r3, [_Z6advectiiPfS_S_S_f_param_0];
	ld.param.u64 	%rd1, [_Z6advectiiPfS_S_S_f_param_2];
	ld.param.u64 	%rd2, [_Z6advectiiPfS_S_S_f_param_3];
	ld.param.u64 	%rd3, [_Z6advectiiPfS_S_S_f_param_4];
	ld.param.u64 	%rd4, [_Z6advectiiPfS_S_S_f_param_5];
	ld.param.f32 	%f1, [_Z6advectiiPfS_S_S_f_param_6];
	mov.u32 	%r4, %tid.x;
	mov.u32 	%r5, %ctaid.x;
	mov.u32 	%r6, %ntid.x;
	mad.lo.s32 	%r1, %r5, %r6, %r4;
	div.s32 	%r2, %r1, %r3;
	setp.lt.s32 	%p1, %r3, 0;
	setp.ge.s32 	%p2, %r2, %r3;
	or.pred  	%p3, %p1, %p2;
	@%p3 bra 	$L__BB7_2;
	rem.s32 	%r7, %r1, %r3;
	cvt.rn.f32.s32 	%f2, %r3;
	mul.f32 	%f3, %f1, %f2;
	cvta.to.global.u64 	%rd5, %rd3;
	cvta.to.global.u64 	%rd6, %rd4;
	cvta.to.global.u64 	%rd7, %rd2;
	cvta.to.global.u64 	%rd8, %rd1;
	add.s32 	%r8, %r2, 1;
	add.s32 	%r9, %r7, 1;
	cvt.rn.f32.s32 	%f4, %r9;
	add.s32 	%r10, %r3, 2;
	mad.lo.s32 	%r11, %r10, %r2, %r10;
	cvt.s64.s32 	%rd9, %r11;
	cvt.s64.s32 	%rd10, %r7;
	add.s64 	%rd11, %rd9, %rd10;
	shl.b64 	%rd12, %rd11, 2;
	add.s64 	%rd13, %rd5, %rd12;
	ld.global.f32 	%f5, [%rd13+4];
	mul.f32 	%f6, %f3, %f5;
	sub.f32 	%f7, %f4, %f6;
	cvt.rn.f32.s32 	%f8, %r8;
	add.s64 	%rd14, %rd6, %rd12;
	ld.global.f32 	%f9, [%rd14+4];
	mul.f32 	%f10, %f3, %f9;
	sub.f32 	%f11, %f8, %f10;
	setp.lt.f32 	%p4, %f7, 0f3F000000;
	selp.f32 	%f12, 0f3F000000, %f7, %p4;
	cvt.f64.f32 	%fd1, %f12;
	cvt.rn.f64.u32 	%fd2, %r3;
	add.f64 	%fd3, %fd2, 0d3FE0000000000000;
	setp.lt.f64 	%p5, %fd3, %fd1;
	cvt.rn.f32.f64 	%f13, %fd3;
	selp.f32 	%f14, %f13, %f12, %p5;
	cvt.rzi.s32.f32 	%r12, %f14;
	setp.lt.f32 	%p6, %f11, 0f3F000000;
	selp.f32 	%f15, 0f3F000000, %f11, %p6;
	cvt.f64.f32 	%fd4, %f15;
	setp.lt.f64 	%p7, %fd3, %fd4;
	selp.f32 	%f16, %f13, %f15, %p7;
	cvt.rzi.s32.f32 	%r13, %f16;
	cvt.rn.f32.s32 	%f17, %r12;
	sub.f32 	%f18, %f14, %f17;
	mov.f32 	%f19, 0f3F800000;
	sub.f32 	%f20, %f19, %f18;
	cvt.rn.f32.s32 	%f21, %r13;
	sub.f32 	%f22, %f16, %f21;
	sub.f32 	%f23, %f19, %f22;
	mad.lo.s32 	%r14, %r13, %r10, %r12;
	mul.wide.s32 	%rd15, %r14, 4;
	add.s64 	%rd16, %rd7, %rd15;
	ld.global.f32 	%f24, [%rd16];
	mul.f32 	%f25, %f24, %f23;
	mul.wide.u32 	%rd17, %r10, 4;
	add.s64 	%rd18, %rd16, %rd17;
	ld.global.f32 	%f26, [%rd18];
	fma.rn.f32 	%f27, %f26, %f22, %f25;
	ld.global.f32 	%f28, [%rd16+4];
	mul.f32 	%f29, %f28, %f23;
	ld.global.f32 	%f30, [%rd18+4];
	fma.rn.f32 	%f31, %f30, %f22, %f29;
	mul.f32 	%f32, %f18, %f31;
	fma.rn.f32 	%f33, %f20, %f27, %f32;
	add.s64 	%rd19, %rd8, %rd12;
	st.global.f32 	[%rd19+4], %f33;
$L__BB7_2:
	bar.sync 	0;
	ret;

}


// ===== COMPILED SASS (sm_100) =====

	.target	sm_100

	.elftype	@"ET_EXEC"


//--------------------- .note.nv.tkinfo           --------------------------
	.section	.note.nv.tkinfo,"",@"SHT_NOTE"
	.sectionflags	@"SHF_NOTE_NV_TKINFO"
	.tkinfo
        /*0018*/ 	.word	0x00000002
        /*0030*/ 	.string	""
        /*0030*/ 	.string	"ptxas"
        /*0030*/ 	.string	"Cuda compilation tools, release 13.0, V13.0.88"
        /*0030*/ 	.string	"Build cuda_13.0.r13.0/compiler.36424714_0"
        /*0030*/ 	.string	"-arch sm_100 -m 64 "



//--------------------- .note.nv.cuinfo           --------------------------
	.section	.note.nv.cuinfo,"",@"SHT_NOTE"
	.sectionflags	@"SHF_NOTE_NV_CUINFO"
        /*0018*/ 	.short	0x0002
        /*001a*/ 	.short	0x0064
        /*001c*/ 	.short	0x0082
	.zero		2


//--------------------- .nv.info                  --------------------------
	.section	.nv.info,"",@"SHT_CUDA_INFO"
	.align	4


	//----- nvinfo : EIATTR_REGCOUNT
	.align		4
        /*0000*/ 	.byte	0x04, 0x2f
        /*0002*/ 	.short	(.L_1 - .L_0)
	.align		4
.L_0:
        /*0004*/ 	.word	index@(_Z10add_sourceiPfS_f)
        /*0008*/ 	.word	0x0000000a


	//----- nvinfo : EIATTR_FRAME_SIZE
	.align		4
.L_1:
        /*000c*/ 	.byte	0x04, 0x11
        /*000e*/ 	.short	(.L_3 - .L_2)
	.align		4
.L_2:
        /*0010*/ 	.word	index@(_Z10add_sourceiPfS_f)
        /*0014*/ 	.word	0x00000000


	//----- nvinfo : EIATTR_REGCOUNT
	.align		4
.L_3:
        /*0018*/ 	.byte	0x04, 0x2f
        /*001a*/ 	.short	(.L_5 - .L_4)
	.align		4
.L_4:
        /*001c*/ 	.word	index@(_Z7set_bndiiPf)
        /*0020*/ 	.word	0x00000014


	//----- nvinfo : EIATTR_FRAME_SIZE
	.align		4
.L_5:
        /*0024*/ 	.byte	0x04, 0x11
        /*0026*/ 	.short	(.L_7 - .L_6)
	.align		4
.L_6:
        /*0028*/ 	.word	index@(_Z7set_bndiiPf)
        /*002c*/ 	.word	0x00000000


	//----- nvinfo : EIATTR_REGCOUNT
	.align		4
.L_7:
        /*0030*/ 	.byte	0x04, 0x2f
        /*0032*/ 	.short	(.L_9 - .L_8)
	.align		4
.L_8:
        /*0034*/ 	.word	index@(_Z14set_bnd_finishiiPf)
        /*0038*/ 	.word	0x00000018


	//----- nvinfo : EIATTR_FRAME_SIZE
	.align		4
.L_9:
        /*003c*/ 	.byte	0x04, 0x11
        /*003e*/ 	.short	(.L_11 - .L_10)
	.align		4
.L_10:
        /*0040*/ 	.word	index@(_Z14set_bnd_finishiiPf)
        /*0044*/ 	.word	0x00000000


	//----- nvinfo : EIATTR_REGCOUNT
	.align		4
.L_11:
        /*0048*/ 	.byte	0x04, 0x2f
        /*004a*/ 	.short	(.L_13 - .L_12)
	.align		4
.L_12:
        /*004c*/ 	.word	index@(_Z14projectHelper1iPfS_S_S_)
        /*0050*/ 	.word	0x00000014


	//----- nvinfo : EIATTR_FRAME_SIZE
	.align		4
.L_13:
        /*0054*/ 	.byte	0x04, 0x11
        /*0056*/ 	.short	(.L_15 - .L_14)
	.align		4
.L_14:
        /*0058*/ 	.word	index@($__internal_2_$__cuda_sm20_dblrcp_rn_slowpath_v3)
        /*005c*/ 	.word	0x00000000


	//----- nvinfo : EIATTR_FRAME_SIZE
	.align		4
.L_15:
        /*0060*/ 	.byte	0x04, 0x11
        /*0062*/ 	.short	(.L_17 - .L_16)
	.align		4
.L_16:
        /*0064*/ 	.word	index@(_Z14projectHelper1iPfS_S_S_)
        /*0068*/ 	.word	0x00000000


	//----- nvinfo : EIATTR_REGCOUNT
	.align		4
.L_17:
        /*006c*/ 	.byte	0x04, 0x2f
        /*006e*/ 	.short	(.L_19 - .L_18)
	.align		4
.L_18:
        /*0070*/ 	.word	index@(_Z14projectHelper2iPfS_S_)
        /*0074*/ 	.word	0x00000011


	//----- nvinfo : EIATTR_FRAME_SIZE
	.align		4
.L_19:
        /*0078*/ 	.byte	0x04, 0x11
        /*007a*/ 	.short	(.L_21 - .L_20)
	.align		4
.L_20:
        /*007c*/ 	.word	index@(_Z14projectHelper2iPfS_S_)
        /*0080*/ 	.word	0x00000000


	//----- nvinfo : EIATTR_REGCOUNT
	.align		4
.L_21:
        /*0084*/ 	.byte	0x04, 0x2f
        /*0086*/ 	.short	(.L_23 - .L_22)
	.align		4
.L_22:
        /*0088*/ 	.word	index@(_Z14projectHelper3iPfS_S_)
        /*008c*/ 	.word	0x0000001f


	//----- nvinfo : EIATTR_FRAME_SIZE
	.align		4
.L_23:
        /*0090*/ 	.byte	0x04, 0x11
        /*0092*/ 	.short	(.L_25 - .L_24)
	.align		4
.L_24:
        /*0094*/ 	.word	index@($__internal_1_$__cuda_sm20_div_rn_f64_full)
        /*0098*/ 	.word	0x00000000


	//----- nvinfo : EIATTR_FRAME_SIZE
	.align		4
.L_25:
        /*009c*/ 	.byte	0x04, 0x11
        /*009e*/ 	.short	(.L_27 - .L_26)
	.align		4
.L_26:
        /*00a0*/ 	.word	index@($__internal_0_$__cuda_sm20_dblrcp_rn_slowpath_v3)
        /*00a4*/ 	.word	0x00000000


	//----- nvinfo : EIATTR_FRAME_SIZE
	.align		4
.L_27:
        /*00a8*/ 	.byte	0x04, 0x11
        /*00aa*/ 	.short	(.L_29 - .L_28)
	.align		4
.L_28:
        /*00ac*/ 	.word	index@(_Z14projectHelper3iPfS_S_)
        /*00b0*/ 	.word	0x00000000


	//----- nvinfo : EIATTR_REGCOUNT
	.align		4
.L_29:
        /*00b4*/ 	.byte	0x04, 0x2f
        /*00b6*/ 	.short	(.L_31 - .L_30)
	.align		4
.L_30:
        /*00b8*/ 	.word	index@(_Z7diffuseiiPfS_ff)
        /*00bc*/ 	.word	0x00000012


	//----- nvinfo : EIATTR_FRAME_SIZE
	.align		4
.L_31:
        /*00c0*/ 	.byte	0x04, 0x11
        /*00c2*/ 	.short	(.L_33 - .L_32)
	.align		4
.L_32:
        /*00c4*/ 	.word	index@(_Z7diffuseiiPfS_ff)
        /*00c8*/ 	.word	0x00000000


	//----- nvinfo : EIATTR_REGCOUNT
	.align		4
.L_33:
        /*00cc*/ 	.byte	0x04, 0x2f
        /*00ce*/ 	.short	(.L_35 - .L_34)
	.align		4
.L_34:
        /*00d0*/ 	.word	index@(_Z6advectiiPfS_S_S_f)
        /*00d4*/ 	.word	0x00000012


	//----- nvinfo : EIATTR_FRAME_SIZE
	.align		4
.L_35:
        /*00d8*/ 	.byte	0x04, 0x11
        /*00da*/ 	.short	(.L_37 - .L_36)
	.align		4
.L_36:
        /*00dc*/ 	.word	index@(_Z6advectiiPfS_S_S_f)
        /*00e0*/ 	.word	0x00000000


	//----- nvinfo : EIATTR_MIN_STACK_SIZE
	.align		4
.L_37:
        /*00e4*/ 	.byte	0x04, 0x12
        /*00e6*/ 	.short	(.L_39 - .L_38)
	.align		4
.L_38:
        /*00e8*/ 	.word	index@(_Z6advectiiPfS_S_S_f)
        /*00ec*/ 	.word	0x00000000


	//----- nvinfo : EIATTR_MIN_STACK_SIZE
	.align		4
.L_39:
        /*00f0*/ 	.byte	0x04, 0x12
        /*00f2*/ 	.short	(.L_41 - .L_40)
	.align		4
.L_40:
        /*00f4*/ 	.word	index@(_Z7diffuseiiPfS_ff)
        /*00f8*/ 	.word	0x00000000


	//----- nvinfo : EIATTR_MIN_STACK_SIZE
	.align		4
.L_41:
        /*00fc*/ 	.byte	0x04, 0x12
        /*00fe*/ 	.short	(.L_43 - .L_42)
	.align		4
.L_42:
        /*0100*/ 	.word	index@(_Z14projectHelper3iPfS_S_)
        /*0104*/ 	.word	0x00000000


	//----- nvinfo : EIATTR_MIN_STACK_SIZE
	.align		4
.L_43:
        /*0108*/ 	.byte	0x04, 0x12
        /*010a*/ 	.short	(.L_45 - .L_44)
	.align		4
.L_44:
        /*010c*/ 	.word	index@(_Z14projectHelper2iPfS_S_)
        /*0110*/ 	.word	0x00000000


	//----- nvinfo : EIATTR_MIN_STACK_SIZE
	.align		4
.L_45:
        /*0114*/ 	.byte	0x04, 0x12
        /*0116*/ 	.short	(.L_47 - .L_46)
	.align		4
.L_46:
        /*0118*/ 	.word	index@(_Z14projectHelper1iPfS_S_S_)
        /*011c*/ 	.word	0x00000000


	//----- nvinfo : EIATTR_MIN_STACK_SIZE
	.align		4
.L_47:
        /*0120*/ 	.byte	0x04, 0x12
        /*0122*/ 	.short	(.L_49 - .L_48)
	.align		4
.L_48:
        /*0124*/ 	.word	index@(_Z14set_bnd_finishiiPf)
        /*0128*/ 	.word	0x00000000


	//----- nvinfo : EIATTR_MIN_STACK_SIZE
	.align		4
.L_49:
        /*012c*/ 	.byte	0x04, 0x12
        /*012e*/ 	.short	(.L_51 - .L_50)
	.align		4
.L_50:
        /*0130*/ 	.word	index@(_Z7set_bndiiPf)
        /*0134*/ 	.word	0x00000000


	//----- nvinfo : EIATTR_MIN_STACK_SIZE
	.align		4
.L_51:
        /*0138*/ 	.byte	0x04, 0x12
        /*013a*/ 	.short	(.L_53 - .L_52)
	.align		4
.L_52:
        /*013c*/ 	.word	index@(_Z10add_sourceiPfS_f)
        /*0140*/ 	.word	0x00000000
.L_53:


//--------------------- .nv.compat                --------------------------
	.section	.nv.compat,"",@"SHT_CUDA_COMPAT_INFO"
	.align	4
        /*0000*/ 	.byte	0x02, 0x09, 0x00, 0x00, 0x02, 0x02, 0x01, 0x00, 0x02, 0x05, 0x05, 0x00, 0x03, 0x07, 0x01, 0x01
        /*0010*/ 	.byte	0x02, 0x03, 0x00, 0x00, 0x02, 0x06, 0x01, 0x00, 0x04, 0x0b, 0x08, 0x00, 0x01, 0x00, 0x00, 0x00
        /*0020*/ 	.byte	0x00, 0x00, 0x00, 0x00


//--------------------- .nv.info._Z6advectiiPfS_S_S_f --------------------------
	.section	.nv.info._Z6advectiiPfS_S_S_f,"",@"SHT_CUDA_INFO"
	.sectionflags	@""
	.align	4


	//----- nvinfo : EIATTR_CUDA_API_VERSION
	.align		4
        /*0000*/ 	.byte	0x04, 0x37
        /*0002*/ 	.short	(.L_55 - .L_54)
.L_54:
        /*0004*/ 	.word	0x00000082


	//----- nvinfo : EIATTR_KPARAM_INFO
	.align		4
.L_55:
        /*0008*/ 	.byte	0x04, 0x17
        /*000a*/ 	.short	(.L_57 - .L_56)
.L_56:
        /*000c*/ 	.word	0x00000000
        /*0010*/ 	.short	0x0006
        /*0012*/ 	.short	0x0028
        /*0014*/ 	.byte	0x00, 0xf0, 0x11, 0x00


	//----- nvinfo : EIATTR_KPARAM_INFO
	.align		4
.L_57:
        /*0018*/ 	.byte	0x04, 0x17
        /*001a*/ 	.short	(.L_59 - .L_58)
.L_58:
        /*001c*/ 	.word	0x00000000
        /*0020*/ 	.short	0x0005
        /*0022*/ 	.short	0x0020
        /*0024*/ 	.byte	0x00, 0xf5, 0x21, 0x00


	//----- nvinfo : EIATTR_KPARAM_INFO
	.align		4
.L_59:
        /*0028*/ 	.byte	0x04, 0x17
        /*002a*/ 	.short	(.L_61 - .L_60)
.L_60:
        /*002c*/ 	.word	0x00000000
        /*0030*/ 	.short	0x0004
        /*0032*/ 	.short	0x0018
        /*0034*/ 	.byte	0x00, 0xf5, 0x21, 0x00


	//----- nvinfo : EIATTR_KPARAM_INFO
	.align		4
.L_61:
        /*0038*/ 	.byte	0x04, 0x17
        /*003a*/ 	.short	(.L_63 - .L_62)
.L_62:
        /*003c*/ 	.word	0x00000000
        /*0040*/ 	.short	0x0003
        /*0042*/ 	.short	0x0010
        /*0044*/ 	.byte	0x00, 0xf5, 0x21, 0x00


	//----- nvinfo : EIATTR_KPARAM_INFO
	.align		4
.L_63:
        /*0048*/ 	.byte	0x04, 0x17
        /*004a*/ 	.short	(.L_65 - .L_64)
.L_64:
        /*004c*/ 	.word	0x00000000
        /*0050*/ 	.short	0x0002
        /*0052*/ 	.short	0x0008
        /*0054*/ 	.byte	0x00, 0xf5, 0x21, 0x00


	//----- nvinfo : EIATTR_KPARAM_INFO
	.align		4
.L_65:
        /*0058*/ 	.byte	0x04, 0x17
        /*005a*/ 	.short	(.L_67 - .L_66)
.L_66:
        /*005c*/ 	.word	0x00000000
        /*0060*/ 	.short	0x0001
        /*0062*/ 	.short	0x0004
        /*0064*/ 	.byte	0x00, 0xf0, 0x11, 0x00


	//----- nvinfo : EIATTR_KPARAM_INFO
	.align		4
.L_67:
        /*0068*/ 	.byte	0x04, 0x17
        /*006a*/ 	.short	(.L_69 - .L_68)
.L_68:
        /*006c*/ 	.word	0x00000000
        /*0070*/ 	.short	0x0000
        /*0072*/ 	.short	0x0000
        /*0074*/ 	.byte	0x00, 0xf0, 0x11, 0x00


	//----- nvinfo : EIATTR_SPARSE_MMA_MASK
	.align		4
.L_69:
        /*0078*/ 	.byte	0x03, 0x50
        /*007a*/ 	.short	0x0000


	//----- nvinfo : EIATTR_MAXREG_COUNT
	.align		4
        /*007c*/ 	.byte	0x03, 0x1b
        /*007e*/ 	.short	0x00ff


	//----- nvinfo : EIATTR_NUM_BARRIERS
	.align		4
        /*0080*/ 	.byte	0x02, 0x4c
        /*0082*/ 	.byte	0x01
	.zero		1


	//----- nvinfo : EIATTR_MERCURY_ISA_VERSION
	.align		4
        /*0084*/ 	.byte	0x03, 0x5f
        /*0086*/ 	.short	0x0101


	//----- nvinfo : EIATTR_VRC_CTA_INIT_COUNT
	.align		4
        /*0088*/ 	.byte	0x02, 0x4a
	.zero		1
	.zero		1


	//----- nvinfo : EIATTR_EXIT_INSTR_OFFSETS
	.align		4
        /*008c*/ 	.byte	0x04, 0x1c
        /*008e*/ 	.short	(.L_71 - .L_70)


	//   ....[0]....
.L_70:
        /*0090*/ 	.word	0x00000680


	//----- nvinfo : EIATTR_CRS_STACK_SIZE
	.align		4
.L_71:
        /*0094*/ 	.byte	0x04, 0x1e
        /*0096*/ 	.short	(.L_73 - .L_72)
.L_72:
        /*0098*/ 	.word	0x00000000


	//----- nvinfo : EIATTR_CBANK_PARAM_SIZE
	.align		4
.L_73:
        /*009c*/ 	.byte	0x03, 0x19
        /*009e*/ 	.short	0x002c


	//----- nvinfo : EIATTR_PARAM_CBANK
	.align		4
        /*00a0*/ 	.byte	0x04, 0x0a
        /*00a2*/ 	.short	(.L_75 - .L_74)
	.align		4
.L_74:
        /*00a4*/ 	.word	index@(.nv.constant0._Z6advectiiPfS_S_S_f)
        /*00a8*/ 	.short	0x0380
        /*00aa*/ 	.short	0x002c


	//----- nvinfo : EIATTR_SW_WAR
	.align		4
.L_75:
        /*00ac*/ 	.byte	0x04, 0x36
        /*00ae*/ 	.short	(.L_77 - .L_76)
.L_76:
        /*00b0*/ 	.word	0x00000008
.L_77:


//--------------------- .nv.info._Z7diffuseiiPfS_ff --------------------------
	.section	.nv.info._Z7diffuseiiPfS_ff,"",@"SHT_CUDA_INFO"
	.sectionflags	@""
	.align	4


	//----- nvinfo : EIATTR_CUDA_API_VERSION
	.align		4
        /*0000*/ 	.byte	0x04, 0x37
        /*0002*/ 	.short	(.L_79 - .L_78)
.L_78:
        /*0004*/ 	.word	0x00000082


	//----- nvinfo : EIATTR_KPARAM_INFO
	.align		4
.L_79:
        /*0008*/ 	.byte	0x04, 0x17
        /*000a*/ 	.short	(.L_81 - .L_80)
.L_80:
        /*000c*/ 	.word	0x00000000
        /*0010*/ 	.short	0x0005
        /*0012*/ 	.short	0x001c
        /*0014*/ 	.byte	0x00, 0xf0, 0x11, 0x00


	//----- nvinfo : EIATTR_KPARAM_INFO
	.align		4
.L_81:
        /*0018*/ 	.byte	0x04, 0x17
        /*001a*/ 	.short	(.L_83 - .L_82)
.L_82:
        /*001c*/ 	.word	0x00000000
        /*0020*/ 	.short	0x0004
        /*0022*/ 	.short	0x0018
        /*0024*/ 	.byte	0x00, 0xf0, 0x11, 0x00


	//----- nvinfo : EIATTR_KPARAM_INFO
	.align		4
.L_83:
        /*0028*/ 	.byte	0x04, 0x17
        /*002a*/ 	.short	(.L_85 - .L_84)
.L_84:
        /*002c*/ 	.word	0x00000000
        /*0030*/ 	.short	0x0003
        /*0032*/ 	.short	0x0010
        /*0034*/ 	.byte	0x00, 0xf5, 0x21, 0x00


	//----- nvinfo : EIATTR_KPARAM_INFO
	.align		4
.L_85:
        /*0038*/ 	.byte	0x04, 0x17
        /*003a*/ 	.short	(.L_87 - .L_86)
.L_86:
        /*003c*/ 	.word	0x00000000
        /*0040*/ 	.short	0x0002
        /*0042*/ 	.short	0x0008
        /*0044*/ 	.byte	0x00, 0xf5, 0x21, 0x00


	//----- nvinfo : EIATTR_KPARAM_INFO
	.align		4
.L_87:
        /*0048*/ 	.byte	0x04, 0x17
        /*004a*/ 	.short	(.L_89 - .L_88)
.L_88:
        /*004c*/ 	.word	0x00000000
        /*0050*/ 	.short	0x0001
        /*0052*/ 	.short	0x0004
        /*0054*/ 	.byte	0x00, 0xf0, 0x11, 0x00


	//----- nvinfo : EIATTR_KPARAM_INFO
	.align		4
.L_89:
        /*0058*/ 	.byte	0x04, 0x17
        /*005a*/ 	.short	(.L_91 - .L_90)
.L_90:
        /*005c*/ 	.word	0x00000000
        /*0060*/ 	.short	0x0000
        /*0062*/ 	.short	0x0000
        /*0064*/ 	.byte	0x00, 0xf0, 0x11, 0x00


	//----- nvinfo : EIATTR_SPARSE_MMA_MASK
	.align		4
.L_91:
        /*0068*/ 	.byte	0x03, 0x50
        /*006a*/ 	.short	0x0000


	//----- nvinfo : EIATTR_MAXREG_COUNT
	.align		4
        /*006c*/ 	.byte	0x03, 0x1b
        /*006e*/ 	.short	0x00ff


	//----- nvinfo : EIATTR_NUM_BARRIERS
	.align		4
        /*0070*/ 	.byte	0x02, 0x4c
        /*0072*/ 	.byte	0x01
	.zero		1


	//----- nvinfo : EIATTR_MERCURY_ISA_VERSION
	.align		4
        /*0074*/ 	.byte	0x03, 0x5f
        /*0076*/ 	.short	0x0101


	//----- nvinfo : EIATTR_VRC_CTA_INIT_COUNT
	.align		4
        /*0078*/ 	.byte	0x02, 0x4a
	.zero		1
	.zero		1


	//----- nvinfo : EIATTR_EXIT_INSTR_OFFSETS
	.align		4
        /*007c*/ 	.byte	0x04, 0x1c
        /*007e*/ 	.short	(.L_93 - .L_92)


	//   ....[0]....
.L_92:
        /*0080*/ 	.word	0x00000550


	//----- nvinfo : EIATTR_CRS_STACK_SIZE
	.align		4
.L_93:
        /*0084*/ 	.byte	0x04, 0x1e
        /*0086*/ 	.short	(.L_95 - .L_94)
.L_94:
        /*0088*/ 	.word	0x00000000


	//----- nvinfo : EIATTR_CBANK_PARAM_SIZE
	.align		4
.L_95:
        /*008c*/ 	.byte	0x03, 0x19
        /*008e*/ 	.short	0x0020


	//----- nvinfo : EIATTR_PARAM_CBANK
	.align		4
        /*0090*/ 	.byte	0x04, 0x0a
        /*0092*/ 	.short	(.L_97 - .L_96)
	.align		4
.L_96:
        /*0094*/ 	.word	index@(.nv.constant0._Z7diffuseiiPfS_ff)
        /*0098*/ 	.short	0x0380
        /*009a*/ 	.short	0x0020


	//----- nvinfo : EIATTR_SW_WAR
	.align		4
.L_97:
        /*009c*/ 	.byte	0x04, 0x36
        /*009e*/ 	.short	(.L_99 - .L_98)
.L_98:
        /*00a0*/ 	.word	0x00000008
.L_99:


//--------------------- .nv.info._Z14projectHelper3iPfS_S_ --------------------------
	.section	.nv.info._Z14projectHelper3iPfS_S_,"",@"SHT_CUDA_INFO"
	.sectionflags	@""
	.align	4


	//----- nvinfo : EIATTR_CUDA_API_VERSION
	.align		4
        /*0000*/ 	.byte	0x04, 0x37
        /*0002*/ 	.short	(.L_101 - .L_100)
.L_100:
        /*0004*/ 	.word	0x00000082


	//----- nvinfo : EIATTR_KPARAM_INFO
	.align		4
.L_101:
        /*0008*/ 	.byte	0x04, 0x17
        /*000a*/ 	.short	(.L_103 - .L_102)
.L_102:
        /*000c*/ 	.word	0x00000000
        /*0010*/ 	.short	0x0003
        /*0012*/ 	.short	0x0018
        /*0014*/ 	.byte	0x00, 0xf5, 0x21, 0x00


	//----- nvinfo : EIATTR_KPARAM_INFO
	.align		4
.L_103:
        /*0018*/ 	.byte	0x04, 0x17
        /*001a*/ 	.short	(.L_105 - .L_104)
.L_104:
        /*001c*/ 	.word	0x00000000
        /*0020*/ 	.short	0x0002
        /*0022*/ 	.short	0x0010
        /*0024*/ 	.byte	0x00, 0xf5, 0x21, 0x00


	//----- nvinfo : EIATTR_KPARAM_INFO
	.align		4
.L_105:
        /*0028*/ 	.byte	0x04, 0x17
        /*002a*/ 	.short	(.L_107 - .L_106)
.L_106:
        /*002c*/ 	.word	0x00000000
        /*0030*/ 	.short	0x0001
        /*0032*/ 	.short	0x0008
        /*0034*/ 	.byte	0x00, 0xf5, 0x21, 0x00


	//----- nvinfo : EIATTR_KPARAM_INFO
	.align		4
.L_107:
        /*0038*/ 	.byte	0x04, 0x17
        /*003a*/ 	.short	(.L_109 - .L_108)
.L_108:
        /*003c*/ 	.word	0x00000000
        /*0040*/ 	.short	0x0000
        /*0042*/ 	.short	0x0000
        /*0044*/ 	.byte	0x00, 0xf0, 0x11, 0x00


	//----- nvinfo : EIATTR_SPARSE_MMA_MASK
	.align		4
.L_109:
        /*0048*/ 	.byte	0x03, 0x50
        /*004a*/ 	.short	0x0000


	//----- nvinfo : EIATTR_MAXREG_COUNT
	.align		4
        /*004c*/ 	.byte	0x03, 0x1b
        /*004e*/ 	.short	0x00ff


	//----- nvinfo : EIATTR_NUM_BARRIERS
	.align		4
        /*0050*/ 	.byte	0x02, 0x4c
        /*0052*/ 	.byte	0x01
	.zero		1


	//----- nvinfo : EIATTR_MERCURY_ISA_VERSION
	.align		4
        /*0054*/ 	.byte	0x03, 0x5f
        /*0056*/ 	.short	0x0101


	//----- nvinfo : EIATTR_VRC_CTA_INIT_COUNT
	.align		4
        /*0058*/ 	.byte	0x02, 0x4a
	.zero		1
	.zero		1


	//----- nvinfo : EIATTR_EXIT_INSTR_OFFSETS
	.align		4
        /*005c*/ 	.byte	0x04, 0x1c
        /*005e*/ 	.short	(.L_111 - .L_110)


	//   ....[0]....
.L_110:
        /*0060*/ 	.word	0x00000a80


	//----- nvinfo : EIATTR_CRS_STACK_SIZE
	.align		4
.L_111:
        /*0064*/ 	.byte	0x04, 0x1e
        /*0066*/ 	.short	(.L_113 - .L_112)
.L_112:
        /*0068*/ 	.word	0x00000000


	//----- nvinfo : EIATTR_CBANK_PARAM_SIZE
	.align		4
.L_113:
        /*006c*/ 	.byte	0x03, 0x19
        /*006e*/ 	.short	0x0020


	//----- nvinfo : EIATTR_PARAM_CBANK
	.align		4
        /*0070*/ 	.byte	0x04, 0x0a
        /*0072*/ 	.short	(.L_115 - .L_114)
	.align		4
.L_114:
        /*0074*/ 	.word	index@(.nv.constant0._Z14projectHelper3iPfS_S_)
        /*0078*/ 	.short	0x0380
        /*007a*/ 	.short	0x0020


	//----- nvinfo : EIATTR_SW_WAR
	.align		4
.L_115:
        /*007c*/ 	.byte	0x04, 0x36
        /*007e*/ 	.short	(.L_117 - .L_116)
.L_116:
        /*0080*/ 	.word	0x00000008
.L_117:


//--------------------- .nv.info._Z14projectHelper2iPfS_S_ --------------------------
	.section	.nv.info._Z14projectHelper2iPfS_S_,"",@"SHT_CUDA_INFO"
	.sectionflags	@""
	.align	4


	//----- nvinfo : EIATTR_CUDA_API_VERSION
	.align		4
        /*0000*/ 	.byte	0x04, 0x37
        /*0002*/ 	.short	(.L_119 - .L_118)
.L_118:
        /*0004*/ 	.word	0x00000082


	//----- nvinfo : EIATTR_KPARAM_INFO
	.align		4
.L_119:
        /*0008*/ 	.byte	0x04, 0x17
        /*000a*/ 	.short	(.L_121 - .L_120)
.L_120:
        /*000c*/ 	.word	0x00000000
        /*0010*/ 	.short	0x0003
        /*0012*/ 	.short	0x0018
        /*0014*/ 	.byte	0x00, 0xf5, 0x21, 0x00


	//----- nvinfo : EIATTR_KPARAM_INFO
	.align		4
.L_121:
        /*0018*/ 	.byte	0x04, 0x17
        /*001a*/ 	.short	(.L_123 - .L_122)
.L_122:
        /*001c*/ 	.word	0x00000000
        /*0020*/ 	.short	0x0002
        /*0022*/ 	.short	0x0010
        /*0024*/ 	.byte	0x00, 0xf5, 0x21, 0x00


	//----- nvinfo : EIATTR_KPARAM_INFO
	.align		4
.L_123:
        /*0028*/ 	.byte	0x04, 0x17
        /*002a*/ 	.short	(.L_125 - .L_124)
.L_124:
        /*002c*/ 	.word	0x00000000
        /*0030*/ 	.short	0x0001
        /*0032*/ 	.short	0x0008
        /*0034*/ 	.byte	0x00, 0xf5, 0x21, 0x00


	//----- nvinfo : EIATTR_KPARAM_INFO
	.align		4
.L_125:
        /*0038*/ 	.byte	0x04, 0x17
        /*003a*/ 	.short	(.L_127 - .L_126)
.L_126:
        /*003c*/ 	.word	0x00000000
        /*0040*/ 	.short	0x0000
        /*0042*/ 	.short	0x0000
        /*0044*/ 	.byte	0x00, 0xf0, 0x11, 0x00


	//----- nvinfo : EIATTR_SPARSE_MMA_MASK
	.align		4
.L_127:
        /*0048*/ 	.byte	0x03, 0x50
        /*004a*/ 	.short	0x0000


	//----- nvinfo : EIATTR_MAXREG_COUNT
	.align		4
        /*004c*/ 	.byte	0x03, 0x1b
        /*004e*/ 	.short	0x00ff


	//----- nvinfo : EIATTR_NUM_BARRIERS
	.align		4
        /*0050*/ 	.byte	0x02, 0x4c
        /*0052*/ 	.byte	0x01
	.zero		1


	//----- nvinfo : EIATTR_MERCURY_ISA_VERSION
	.align		4
        /*0054*/ 	.byte	0x03, 0x5f
        /*0056*/ 	.short	0x0101


	//----- nvinfo : EIATTR_VRC_CTA_INIT_COUNT
	.align		4
        /*0058*/ 	.byte	0x02, 0x4a
	.zero		1
	.zero		1


	//----- nvinfo : EIATTR_EXIT_INSTR_OFFSETS
	.align		4
        /*005c*/ 	.byte	0x04, 0x1c
        /*005e*/ 	.short	(.L_129 - .L_128)


	//   ....[0]....
.L_128:
        /*0060*/ 	.word	0x00000500


	//----- nvinfo : EIATTR_CRS_STACK_SIZE
	.align		4
.L_129:
        /*0064*/ 	.byte	0x04, 0x1e
        /*0066*/ 	.short	(.L_131 - .L_130)
.L_130:
        /*0068*/ 	.word	0x00000000


	//----- nvinfo : EIATTR_CBANK_PARAM_SIZE
	.align		4
.L_131:
        /*006c*/ 	.byte	0x03, 0x19
        /*006e*/ 	.short	0x0020


	//----- nvinfo : EIATTR_PARAM_CBANK
	.align		4
        /*0070*/ 	.byte	0x04, 0x0a
        /*0072*/ 	.short	(.L_133 - .L_132)
	.align		4
.L_132:
        /*0074*/ 	.word	index@(.nv.constant0._Z14projectHelper2iPfS_S_)
        /*0078*/ 	.short	0x0380
        /*007a*/ 	.short	0x0020


	//----- nvinfo : EIATTR_SW_WAR
	.align		4
.L_133:
        /*007c*/ 	.byte	0x04, 0x36
        /*007e*/ 	.short	(.L_135 - .L_134)
.L_134:
        /*0080*/ 	.word	0x00000008
.L_135:


//--------------------- .nv.info._Z14projectHelper1iPfS_S_S_ --------------------------
	.section	.nv.info._Z14projectHelper1iPfS_S_S_,"",@"SHT_CUDA_INFO"
	.sectionflags	@""
	.align	4


	//----- nvinfo : EIATTR_CUDA_API_VERSION
	.align		4
        /*0000*/ 	.byte	0x04, 0x37
        /*0002*/ 	.short	(.L_137 - .L_136)
.L_136:
        /*0004*/ 	.word	0x00000082


	//----- nvinfo : EIATTR_KPARAM_INFO
	.align		4
.L_137:
        /*0008*/ 	.byte	0x04, 0x17
        /*000a*/ 	.short	(.L_139 - .L_138)
.L_138:
        /*000c*/ 	.word	0x00000000
        /*0010*/ 	.short	0x0004
        /*0012*/ 	.short	0x0020
        /*0014*/ 	.byte	0x00, 0xf5, 0x21, 0x00


	//----- nvinfo : EIATTR_KPARAM_INFO
	.align		4
.L_139:
        /*0018*/ 	.byte	0x04, 0x17
        /*001a*/ 	.short	(.L_141 - .L_140)
.L_140:
        /*001c*/ 	.word	0x00000000
        /*0020*/ 	.short	0x0003
        /*0022*/ 	.short	0x0018
        /*0024*/ 	.byte	0x00, 0xf5, 0x21, 0x00


	//----- nvinfo : EIATTR_KPARAM_INFO
	.align		4
.L_141:
        /*0028*/ 	.byte	0x04, 0x17
        /*002a*/ 	.short	(.L_143 - .L_142)
.L_142:
        /*002c*/ 	.word	0x00000000
        /*0030*/ 	.short	0x0002
        /*0032*/ 	.short	0x0010
        /*0034*/ 	.byte	0x00, 0xf5, 0x21, 0x00


	//----- nvinfo : EIATTR_KPARAM_INFO
	.align		4
.L_143:
        /*0038*/ 	.byte	0x04, 0x17
        /*003a*/ 	.short	(.L_145 - .L_144)
.L_144:
        /*003c*/ 	.word	0x00000000
        /*0040*/ 	.short	0x0001
        /*0042*/ 	.short	0x0008
        /*0044*/ 	.byte	0x00, 0xf5, 0x21, 0x00


	//----- nvinfo : EIATTR_KPARAM_INFO
	.align		4
.L_145:
        /*0048*/ 	.byte	0x04, 0x17
        /*004a*/ 	.short	(.L_147 - .L_146)
.L_146:
        /*004c*/ 	.word	0x00000000
        /*0050*/ 	.short	0x0000
        /*0052*/ 	.short	0x0000
        /*0054*/ 	.byte	0x00, 0xf0, 0x11, 0x00


	//----- nvinfo : EIATTR_SPARSE_MMA_MASK
	.align		4
.L_147:
        /*0058*/ 	.byte	0x03, 0x50
        /*005a*/ 	.short	0x0000


	//----- nvinfo : EIATTR_MAXREG_COUNT
	.align		4
        /*005c*/ 	.byte	0x03, 0x1b
        /*005e*/ 	.short	0x00ff


	//----- nvinfo : EIATTR_NUM_BARRIERS
	.align		4
        /*0060*/ 	.byte	0x02, 0x4c
        /*0062*/ 	.byte	0x01
	.zero		1


	//----- nvinfo : EIATTR_MERCURY_ISA_VERSION
	.align		4
        /*0064*/ 	.byte	0x03, 0x5f
        /*0066*/ 	.short	0x0101


	//----- nvinfo : EIATTR_VRC_CTA_INIT_COUNT
	.align		4
        /*0068*/ 	.byte	0x02, 0x4a
	.zero		1
	.zero		1


	//----- nvinfo : EIATTR_EXIT_INSTR_OFFSETS
	.align		4
        /*006c*/ 	.byte	0x04, 0x1c
        /*006e*/ 	.short	(.L_149 - .L_148)


	//   ....[0]....
.L_148:
        /*0070*/ 	.word	0x000006f0


	//----- nvinfo : EIATTR_CRS_STACK_SIZE
	.align		4
.L_149:
        /*0074*/ 	.byte	0x04, 0x1e
        /*0076*/ 	.short	(.L_151 - .L_150)
.L_150:
        /*0078*/ 	.word	0x00000000


	//----- nvinfo : EIATTR_CBANK_PARAM_SIZE
	.align		4
.L_151:
        /*007c*/ 	.byte	0x03, 0x19
        /*007e*/ 	.short	0x0028


	//----- nvinfo : EIATTR_PARAM_CBANK
	.align		4
        /*0080*/ 	.byte	0x04, 0x0a
        /*0082*/ 	.short	(.L_153 - .L_152)
	.align		4
.L_152:
        /*0084*/ 	.word	index@(.nv.constant0._Z14projectHelper1iPfS_S_S_)
        /*0088*/ 	.short	0x0380
        /*008a*/ 	.short	0x0028


	//----- nvinfo : EIATTR_SW_WAR
	.align		4
.L_153:
        /*008c*/ 	.byte	0x04, 0x36
        /*008e*/ 	.short	(.L_155 - .L_154)
.L_154:
        /*0090*/ 	.word	0x00000008
.L_155:


//--------------------- .nv.info._Z14set_bnd_finishiiPf --------------------------
	.section	.nv.info._Z14set_bnd_finishiiPf,"",@"SHT_CUDA_INFO"
	.sectionflags	@""
	.align	4


	//----- nvinfo : EIATTR_CUDA_API_VERSION
	.align		4
        /*0000*/ 	.byte	0x04, 0x37
        /*0002*/ 	.short	(.L_157 - .L_156)
.L_156:
        /*0004*/ 	.word	0x00000082


	//----- nvinfo : EIATTR_KPARAM_INFO
	.align		4
.L_157:
        /*0008*/ 	.byte	0x04, 0x17
        /*000a*/ 	.short	(.L_159 - .L_158)
.L_158:
        /*000c*/ 	.word	0x00000000
        /*0010*/ 	.short	0x0002
        /*0012*/ 	.short	0x0008
        /*0014*/ 	.byte	0x00, 0xf5, 0x21, 0x00


	//----- nvinfo : EIATTR_KPARAM_INFO
	.align		4
.L_159:
        /*0018*/ 	.byte	0x04, 0x17
        /*001a*/ 	.short	(.L_161 - .L_160)
.L_160:
        /*001c*/ 	.word	0x00000000
        /*0020*/ 	.short	0x0001
        /*0022*/ 	.short	0x0004
        /*0024*/ 	.byte	0x00, 0xf0, 0x11, 0x00


	//----- nvinfo : EIATTR_KPARAM_INFO
	.align		4
.L_161:
        /*0028*/ 	.byte	0x04, 0x17
        /*002a*/ 	.short	(.L_163 - .L_162)
.L_162:
        /*002c*/ 	.word	0x00000000
        /*0030*/ 	.short	0x0000
        /*0032*/ 	.short	0x0000
        /*0034*/ 	.byte	0x00, 0xf0, 0x11, 0x00


	//----- nvinfo : EIATTR_SPARSE_MMA_MASK
	.align		4
.L_163:
        /*0038*/ 	.byte	0x03, 0x50
        /*003a*/ 	.short	0x0000


	//----- nvinfo : EIATTR_MAXREG_COUNT
	.align		4
        /*003c*/ 	.byte	0x03, 0x1b
        /*003e*/ 	.short	0x00ff


	//----- nvinfo : EIATTR_NUM_BARRIERS
	.align		4
        /*0040*/ 	.byte	0x02, 0x4c
        /*0042*/ 	.byte	0x01
	.zero		1


	//----- nvinfo : EIATTR_MERCURY_ISA_VERSION
	.align		4
        /*0044*/ 	.byte	0x03, 0x5f
        /*0046*/ 	.short	0x0101


	//----- nvinfo : EIATTR_VRC_CTA_INIT_COUNT
	.align		4
        /*0048*/ 	.byte	0x02, 0x4a
	.zero		1
	.zero		1


	//----- nvinfo : EIATTR_EXIT_INSTR_OFFSETS
	.align		4
        /*004c*/ 	.byte	0x04, 0x1c
        /*004e*/ 	.short	(.L_165 - .L_164)


	//   ....[0]....
.L_164:
        /*0050*/ 	.word	0x00000230


	//----- nvinfo : EIATTR_CBANK_PARAM_SIZE
	.align		4
.L_165:
        /*0054*/ 	.byte	0x03, 0x19
        /*0056*/ 	.short	0x0010


	//----- nvinfo : EIATTR_PARAM_CBANK
	.align		4
        /*0058*/ 	.byte	0x04, 0x0a
        /*005a*/ 	.short	(.L_167 - .L_166)
	.align		4
.L_166:
        /*005c*/ 	.word	index@(.nv.constant0._Z14set_bnd_finishiiPf)
        /*0060*/ 	.short	0x0380
        /*0062*/ 	.short	0x0010


	//----- nvinfo : EIATTR_SW_WAR
	.align		4
.L_167:
        /*0064*/ 	.byte	0x04, 0x36
        /*0066*/ 	.short	(.L_169 - .L_168)
.L_168:
        /*0068*/ 	.word	0x00000008
.L_169:


//--------------------- .nv.info._Z7set_bndiiPf   --------------------------
	.section	.nv.info._Z7set_bndiiPf,"",@"SHT_CUDA_INFO"
	.sectionflags	@""
	.align	4


	//----- nvinfo : EIATTR_CUDA_API_VERSION
	.align		4
        /*0000*/ 	.byte	0x04, 0x37
        /*0002*/ 	.short	(.L_171 - .L_170)
.L_170:
        /*0004*/ 	.word	0x00000082


	//----- nvinfo : EIATTR_KPARAM_INFO
	.align		4
.L_171:
        /*0008*/ 	.byte	0x04, 0x17
        /*000a*/ 	.short	(.L_173 - .L_172)
.L_172:
        /*000c*/ 	.word	0x00000000
        /*0010*/ 	.short	0x0002
        /*0012*/ 	.short	0x0008
        /*0014*/ 	.byte	0x00, 0xf5, 0x21, 0x00


	//----- nvinfo : EIATTR_KPARAM_INFO
	.align		4
.L_173:
        /*0018*/ 	.byte	0x04, 0x17
        /*001a*/ 	.short	(.L_175 - .L_174)
.L_174:
        /*001c*/ 	.word	0x00000000
        /*0020*/ 	.short	0x0001
        /*0022*/ 	.short	0x0004
        /*0024*/ 	.byte	0x00, 0xf0, 0x11, 0x00


	//----- nvinfo : EIATTR_KPARAM_INFO
	.align		4
.L_175:
        /*0028*/ 	.byte	0x04, 0x17
        /*002a*/ 	.short	(.L_177 - .L_176)
.L_176:
        /*002c*/ 	.word	0x00000000
        /*0030*/ 	.short	0x0000
        /*0032*/ 	.short	0x0000
        /*0034*/ 	.byte	0x00, 0xf0, 0x11, 0x00


	//----- nvinfo : EIATTR_SPARSE_MMA_MASK
	.align		4
.L_177:
        /*0038*/ 	.byte	0x03, 0x50
        /*003a*/ 	.short	0x0000


	//----- nvinfo : EIATTR_MAXREG_COUNT
	.align		4
        /*003c*/ 	.byte	0x03, 0x1b
        /*003e*/ 	.short	0x00ff


	//----- nvinfo : EIATTR_NUM_BARRIERS
	.align		4
        /*0040*/ 	.byte	0x02, 0x4c
        /*0042*/ 	.byte	0x01
	.zero		1


	//----- nvinfo : EIATTR_MERCURY_ISA_VERSION
	.align		4
        /*0044*/ 	.byte	0x03, 0x5f
        /*0046*/ 	.short	0x0101


	//----- nvinfo : EIATTR_VRC_CTA_INIT_COUNT
	.align		4
        /*0048*/ 	.byte	0x02, 0x4a
	.zero		1
	.zero		1


	//----- nvinfo : EIATTR_EXIT_INSTR_OFFSETS
	.align		4
        /*004c*/ 	.byte	0x04, 0x1c
        /*004e*/ 	.short	(.L_179 - .L_178)


	//   ....[0]....
.L_178:
        /*0050*/ 	.word	0x00000300


	//----- nvinfo : EIATTR_CRS_STACK_SIZE
	.align		4
.L_179:
        /*0054*/ 	.byte	0x04, 0x1e
        /*0056*/ 	.short	(.L_181 - .L_180)
.L_180:
        /*0058*/ 	.word	0x00000000


	//----- nvinfo : EIATTR_CBANK_PARAM_SIZE
	.align		4
.L_181:
        /*005c*/ 	.byte	0x03, 0x19
        /*005e*/ 	.short	0x0010


	//----- nvinfo : EIATTR_PARAM_CBANK
	.align		4
        /*0060*/ 	.byte	0x04, 0x0a
        /*0062*/ 	.short	(.L_183 - .L_182)
	.align		4
.L_182:
        /*0064*/ 	.word	index@(.nv.constant0._Z7set_bndiiPf)
        /*0068*/ 	.short	0x0380
        /*006a*/ 	.short	0x0010


	//----- nvinfo : EIATTR_SW_WAR
	.align		4
.L_183:
        /*006c*/ 	.byte	0x04, 0x36
        /*006e*/ 	.short	(.L_185 - .L_184)
.L_184:
        /*0070*/ 	.word	0x00000008
.L_185:


//--------------------- .nv.info._Z10add_sourceiPfS_f --------------------------
	.section	.nv.info._Z10add_sourceiPfS_f,"",@"SHT_CUDA_INFO"
	.sectionflags	@""
	.align	4


	//----- nvinfo : EIATTR_CUDA_API_VERSION
	.align		4
        /*0000*/ 	.byte	0x04, 0x37
        /*0002*/ 	.short	(.L_187 - .L_186)
.L_186:
        /*0004*/ 	.word	0x00000082


	//----- nvinfo : EIATTR_KPARAM_INFO
	.align		4
.L_187:
        /*0008*/ 	.byte	0x04, 0x17
        /*000a*/ 	.short	(.L_189 - .L_188)
.L_188:
        /*000c*/ 	.word	0x00000000
        /*0010*/ 	.short	0x0003
        /*0012*/ 	.short	0x0018
        /*0014*/ 	.byte	0x00, 0xf0, 0x11, 0x00


	//----- nvinfo : EIATTR_KPARAM_INFO
	.align		4
.L_189:
        /*0018*/ 	.byte	0x04, 0x17
        /*001a*/ 	.short	(.L_191 - .L_190)
.L_190:
        /*001c*/ 	.word	0x00000000
        /*0020*/ 	.short	0x0002
        /*0022*/ 	.short	0x0010
        /*0024*/ 	.byte	0x00, 0xf5, 0x21, 0x00


	//----- nvinfo : EIATTR_KPARAM_INFO
	.align		4
.L_191:
        /*0028*/ 	.byte	0x04, 0x17
        /*002a*/ 	.short	(.L_193 - .L_192)
.L_192:
        /*002c*/ 	.word	0x00000000
        /*0030*/ 	.short	0x0001
        /*0032*/ 	.short	0x0008
        /*0034*/ 	.byte	0x00, 0xf5, 0x21, 0x00


	//----- nvinfo : EIATTR_KPARAM_INFO
	.align		4
.L_193:
        /*0038*/ 	.byte	0x04, 0x17
        /*003a*/ 	.short	(.L_195 - .L_194)
.L_194:
        /*003c*/ 	.word	0x00000000
        /*0040*/ 	.short	0x0000
        /*0042*/ 	.short	0x0000
        /*0044*/ 	.byte	0x00, 0xf0, 0x11, 0x00


	//----- nvinfo : EIATTR_SPARSE_MMA_MASK
	.align		4
.L_195:
        /*0048*/ 	.byte	0x03, 0x50
        /*004a*/ 	.short	0x0000


	//----- nvinfo : EIATTR_MAXREG_COUNT
	.align		4
        /*004c*/ 	.byte	0x03, 0x1b
        /*004e*/ 	.short	0x00ff


	//----- nvinfo : EIATTR_NUM_BARRIERS
	.align		4
        /*0050*/ 	.byte	0x02, 0x4c
        /*0052*/ 	.byte	0x01
	.zero		1


	//----- nvinfo : EIATTR_MERCURY_ISA_VERSION
	.align		4
        /*0054*/ 	.byte	0x03, 0x5f
        /*0056*/ 	.short	0x0101


	//----- nvinfo : EIATTR_VRC_CTA_INIT_COUNT
	.align		4
        /*0058*/ 	.byte	0x02, 0x4a
	.zero		1
	.zero		1


	//----- nvinfo : EIATTR_EXIT_INSTR_OFFSETS
	.align		4
        /*005c*/ 	.byte	0x04, 0x1c
        /*005e*/ 	.short	(.L_197 - .L_196)


	//   ....[0]....
.L_196:
        /*0060*/ 	.word	0x00000170


	//----- nvinfo : EIATTR_CRS_STACK_SIZE
	.align		4
.L_197:
        /*0064*/ 	.byte	0x04, 0x1e
        /*0066*/ 	.short	(.L_199 - .L_198)
.L_198:
        /*0068*/ 	.word	0x00000000


	//----- nvinfo : EIATTR_CBANK_PARAM_SIZE
	.align		4
.L_199:
        /*006c*/ 	.byte	0x03, 0x19
        /*006e*/ 	.short	0x001c


	//----- nvinfo : EIATTR_PARAM_CBANK
	.align		4
        /*0070*/ 	.byte	0x04, 0x0a
        /*0072*/ 	.short	(.L_201 - .L_200)
	.align		4
.L_200:
        /*0074*/ 	.word	index@(.nv.constant0._Z10add_sourceiPfS_f)
        /*0078*/ 	.short	0x0380
        /*007a*/ 	.short	0x001c


	//----- nvinfo : EIATTR_SW_WAR
	.align		4
.L_201:
        /*007c*/ 	.byte	0x04, 0x36
        /*007e*/ 	.short	(.L_203 - .L_202)
.L_202:
        /*0080*/ 	.word	0x00000008
.L_203:


//--------------------- .nv.callgraph             --------------------------
	.section	.nv.callgraph,"",@"SHT_CUDA_CALLGRAPH"
	.align	4
	.sectionentsize	8
	.align		4
        /*0000*/ 	.word	0x00000000
	.align		4
        /*0004*/ 	.word	0xffffffff
	.align		4
        /*0008*/ 	.word	0x00000000
	.align		4
        /*000c*/ 	.word	0xfffffffe
	.align		4
        /*0010*/ 	.word	0x00000000
	.align		4
        /*0014*/ 	.word	0xfffffffd
	.align		4
        /*0018*/ 	.word	0x00000000
	.align		4
        /*001c*/ 	.word	0xfffffffc


//--------------------- .text._Z6advectiiPfS_S_S_f --------------------------
	.section	.text._Z6advectiiPfS_S_S_f,"ax",@progbits
	.align	128
        .global         _Z6advectiiPfS_S_S_f
        .type           _Z6advectiiPfS_S_S_f,@function
        .size           _Z6advectiiPfS_S_S_f,(.L_x_42 - _Z6advectiiPfS_S_S_f)
        .other          _Z6advectiiPfS_S_S_f,@"STO_CUDA_ENTRY STV_DEFAULT"
_Z6advectiiPfS_S_S_f:
.text._Z6advectiiPfS_S_S_f:
[----:B------:R-:W-:Y:S08]  /*0000*/  LDC R1, c[0x0][0x37c] ;  /* 0x0000df00ff017b82 */ /* 0x000ff00000000800 */
[----:B------:R-:W0:Y:S01]  /*0010*/  LDC R4, c[0x0][0x380] ;  /* 0x0000e000ff047b82 */ /* 0x000e220000000800 */
[----:B------:R-:W1:Y:S01]  /*0020*/  S2R R5, SR_TID.X ;  /* 0x0000000000057919 */ /* 0x000e620000002100 */
[----:B------:R-:W-:Y:S06]  /*0030*/  BSSY.RECONVERGENT B0, `(.L_x_0) ;  /* 0x0000063000007945 */ /* 0x000fec0003800200 */
[----:B------:R-:W1:Y:S08]  /*0040*/  S2UR UR4, SR_CTAID.X ;  /* 0x00000000000479c3 */ /* 0x000e700000002500 */
[----:B------:R-:W1:Y:S01]  /*0050*/  LDC R6, c[0x0][0x360] ;  /* 0x0000d800ff067b82 */ /* 0x000e620000000800 */
[----:B0-----:R-:W-:-:S04]  /*0060*/  IABS R7, R4 ;  /* 0x0000000400077213 */ /* 0x001fc80000000000 */
[----:B------:R-:W0:Y:S01]  /*0070*/  I2F.RP R0, R7 ;  /* 0x0000000700007306 */ /* 0x000e220000209400 */
[----:B-1----:R-:W-:-:S07]  /*0080*/  IMAD R5, R6, UR4, R5 ;  /* 0x0000000406057c24 */ /* 0x002fce000f8e0205 */
[----:B0-----:R-:W0:Y:S02]  /*0090*/  MUFU.RCP R0, R0 ;  /* 0x0000000000007308 */ /* 0x001e240000001000 */
[----:B0-----:R-:W-:Y:S01]  /*00a0*/  VIADD R2, R0, 0xffffffe ;  /* 0x0ffffffe00027836 */ /* 0x001fe20000000000 */
[----:B------:R-:W-:-:S05]  /*00b0*/  IABS R0, R5 ;  /* 0x0000000500007213 */ /* 0x000fca0000000000 */
[----:B------:R0:W1:Y:S02]  /*00c0*/  F2I.FTZ.U32.TRUNC.NTZ R3, R2 ;  /* 0x0000000200037305 */ /* 0x000064000021f000 */
[----:B0-----:R-:W-:Y:S02]  /*00d0*/  IMAD.MOV.U32 R2, RZ, RZ, RZ ;  /* 0x000000ffff027224 */ /* 0x001fe400078e00ff */
[----:B-1----:R-:W-:-:S04]  /*00e0*/  IMAD.MOV R8, RZ, RZ, -R3 ;  /* 0x000000ffff087224 */ /* 0x002fc800078e0a03 */
[----:B------:R-:W-:-:S04]  /*00f0*/  IMAD R9, R8, R7, RZ ;  /* 0x0000000708097224 */ /* 0x000fc800078e02ff */
[----:B------:R-:W-:Y:S01]  /*0100*/  IMAD.HI.U32 R3, R3, R9, R2 ;  /* 0x0000000903037227 */ /* 0x000fe200078e0002 */
[----:B------:R-:W-:-:S04]  /*0110*/  LOP3.LUT R2, R5, R4, RZ, 0x3c, !PT ;  /* 0x0000000405027212 */ /* 0x000fc800078e3cff */
[----:B------:R-:W-:Y:S01]  /*0120*/  ISETP.GE.AND P0, PT, R2, RZ, PT ;  /* 0x000000ff0200720c */ /* 0x000fe20003f06270 */
[----:B------:R-:W-:-:S04]  /*0130*/  IMAD.HI.U32 R3, R3, R0, RZ ;  /* 0x0000000003037227 */ /* 0x000fc800078e00ff */
[----:B------:R-:W-:-:S04]  /*0140*/  IMAD.MOV R6, RZ, RZ, -R3 ;  /* 0x000000ffff067224 */ /* 0x000fc800078e0a03 */
[----:B------:R-:W-:Y:S01]  /*0150*/  IMAD R0, R7, R6, R0 ;  /* 0x0000000607007224 */ /* 0x000fe200078e0200 */
[----:B------:R-:W-:-:S04]  /*0160*/  LOP3.LUT R6, RZ, R4, RZ, 0x33, !PT ;  /* 0x00000004ff067212 */ /* 0x000fc800078e33ff */
[----:B------:R-:W-:-:S13]  /*0170*/  ISETP.GT.U32.AND P2, PT, R7, R0, PT ;  /* 0x000000000700720c */ /* 0x000fda0003f44070 */
[----:B------:R-:W-:Y:S02]  /*0180*/  @!P2 IMAD.IADD R0, R0, 0x1, -R7 ;  /* 0x000000010000a824 */ /* 0x000fe400078e0a07 */
[----:B------:R-:W-:-:S03]  /*0190*/  @!P2 VIADD R3, R3, 0x1 ;  /* 0x000000010303a836 */ /* 0x000fc60000000000 */
[----:B------:R-:W-:-:S13]  /*01a0*/  ISETP.GE.U32.AND P1, PT, R0, R7, PT ;  /* 0x000000070000720c */ /* 0x000fda0003f26070 */
[----:B------:R-:W-:Y:S01]  /*01b0*/  @P1 VIADD R3, R3, 0x1 ;  /* 0x0000000103031836 */ /* 0x000fe20000000000 */
[----:B------:R-:W-:-:S04]  /*01c0*/  ISETP.NE.AND P1, PT, R4, RZ, PT ;  /* 0x000000ff0400720c */ /* 0x000fc80003f25270 */
[----:B------:R-:W-:-:S04]  /*01d0*/  @!P0 IADD3 R3, PT, PT, -R3, RZ, RZ ;  /* 0x000000ff03038210 */ /* 0x000fc80007ffe1ff */
[----:B------:R-:W-:-:S04]  /*01e0*/  SEL R13, R6, R3, !P1 ;  /* 0x00000003060d7207 */ /* 0x000fc80004800000 */
[----:B------:R-:W-:-:S04]  /*01f0*/  ISETP.GE.AND P0, PT, R13, R4, PT ;  /* 0x000000040d00720c */ /* 0x000fc80003f06270 */
[----:B------:R-:W-:-:S13]  /*0200*/  ISETP.LT.OR P0, PT, R4, RZ, P0 ;  /* 0x000000ff0400720c */ /* 0x000fda0000701670 */
[----:B------:R-:W-:Y:S05]  /*0210*/  @P0 BRA `(.L_x_1) ;  /* 0x0000000400100947 */ /* 0x000fea0003800000 */
[----:B------:R-:W-:Y:S01]  /*0220*/  ISETP.GE.AND P2, PT, R5, RZ, PT ;  /* 0x000000ff0500720c */ /* 0x000fe20003f46270 */
[----:B------:R-:W-:Y:S01]  /*0230*/  IMAD.IADD R3, R0, 0x1, -R7 ;  /* 0x0000000100037824 */ /* 0x000fe200078e0a07 */
[-C--:B------:R-:W-:Y:S01]  /*0240*/  ISETP.GT.U32.AND P0, PT, R7, R0.reuse, PT ;  /* 0x000000000700720c */ /* 0x080fe20003f04070 */
[----:B------:R-:W-:Y:S01]  /*0250*/  VIADD R2, R4, 0x2 ;  /* 0x0000000204027836 */ /* 0x000fe20000000000 */
[----:B------:R-:W0:Y:S02]  /*0260*/  LDCU.64 UR6, c[0x0][0x398] ;  /* 0x00007300ff0677ac */ /* 0x000e240008000a00 */
[----:B------:R-:W-:Y:S01]  /*0270*/  SEL R3, R3, R0, !P0 ;  /* 0x0000000003037207 */ /* 0x000fe20004000000 */
[----:B------:R-:W-:Y:S01]  /*0280*/  IMAD R0, R13, R2, R2 ;  /* 0x000000020d007224 */ /* 0x000fe200078e0202 */
[----:B------:R-:W1:Y:S01]  /*0290*/  LDCU.64 UR8, c[0x0][0x3a0] ;  /* 0x00007400ff0877ac */ /* 0x000e620008000a00 */
[----:B------:R-:W2:Y:S04]  /*02a0*/  LDCU.64 UR4, c[0x0][0x358] ;  /* 0x00006b00ff0477ac */ /* 0x000ea80008000a00 */
[----:B------:R-:W-:-:S05]  /*02b0*/  @!P2 IMAD.MOV R3, RZ, RZ, -R3 ;  /* 0x000000ffff03a224 */ /* 0x000fca00078e0a03 */
[----:B------:R-:W-:-:S04]  /*02c0*/  SEL R5, R6, R3, !P1 ;  /* 0x0000000306057207 */ /* 0x000fc80004800000 */
[----:B------:R-:W-:Y:S02]  /*02d0*/  SHF.R.S32.HI R3, RZ, 0x1f, R5 ;  /* 0x0000001fff037819 */ /* 0x000fe40000011405 */
[----:B------:R-:W-:-:S04]  /*02e0*/  IADD3 R6, P0, PT, R5, R0, RZ ;  /* 0x0000000005067210 */ /* 0x000fc80007f1e0ff */
[----:B------:R-:W-:Y:S02]  /*02f0*/  LEA.HI.X.SX32 R7, R0, R3, 0x1, P0 ;  /* 0x0000000300077211 */ /* 0x000fe400000f0eff */
[C---:B------:R-:W-:Y:S02]  /*0300*/  SHF.L.U32 R3, R6.reuse, 0x2, RZ ;  /* 0x0000000206037819 */ /* 0x040fe400000006ff */
[----:B------:R-:W-:Y:S02]  /*0310*/  SHF.L.U64.HI R0, R6, 0x2, R7 ;  /* 0x0000000206007819 */ /* 0x000fe40000010207 */
[C---:B0-----:R-:W-:Y:S01]  /*0320*/  IADD3 R6, P0, PT, R3.reuse, UR6, RZ ;  /* 0x0000000603067c10 */ /* 0x041fe2000ff1e0ff */
[----:B------:R-:W0:Y:S01]  /*0330*/  LDCU UR6, c[0x0][0x3a8] ;  /* 0x00007500ff0677ac */ /* 0x000e220008000800 */
[----:B-1----:R-:W-:Y:S02]  /*0340*/  IADD3 R8, P1, PT, R3, UR8, RZ ;  /* 0x0000000803087c10 */ /* 0x002fe4000ff3e0ff */
[----:B------:R-:W-:-:S02]  /*0350*/  IADD3.X R7, PT, PT, R0, UR7, RZ, P0, !PT ;  /* 0x0000000700077c10 */ /* 0x000fc400087fe4ff */
[----:B------:R-:W-:-:S03]  /*0360*/  IADD3.X R9, PT, PT, R0, UR9, RZ, P1, !PT ;  /* 0x0000000900097c10 */ /* 0x000fc60008ffe4ff */
[----:B--2---:R-:W2:Y:S04]  /*0370*/  LDG.E R6, desc[UR4][R6.64+0x4] ;  /* 0x0000040406067981 */ /* 0x004ea8000c1e1900 */
[----:B------:R-:W3:Y:S01]  /*0380*/  LDG.E R8, desc[UR4][R8.64+0x4] ;  /* 0x0000040408087981 */ /* 0x000ee2000c1e1900 */
[----:B------:R-:W-:Y:S01]  /*0390*/  VIADD R11, R5, 0x1 ;  /* 0x00000001050b7836 */ /* 0x000fe20000000000 */
[----:B------:R-:W-:Y:S01]  /*03a0*/  I2FP.F32.S32 R10, R4 ;  /* 0x00000004000a7245 */ /* 0x000fe20000201400 */
[----:B------:R-:W-:-:S03]  /*03b0*/  VIADD R5, R13, 0x1 ;  /* 0x000000010d057836 */ /* 0x000fc60000000000 */
[----:B------:R-:W-:Y:S01]  /*03c0*/  I2FP.F32.S32 R11, R11 ;  /* 0x0000000b000b7245 */ /* 0x000fe20000201400 */
[----:B0-----:R-:W-:Y:S01]  /*03d0*/  FMUL R10, R10, UR6 ;  /* 0x000000060a0a7c20 */ /* 0x001fe20008400000 */
[----:B------:R-:W-:Y:S01]  /*03e0*/  I2FP.F32.S32 R13, R5 ;  /* 0x00000005000d7245 */ /* 0x000fe20000201400 */
[----:B------:R-:W0:Y:S01]  /*03f0*/  LDCU.64 UR6, c[0x0][0x388] ;  /* 0x00007100ff0677ac */ /* 0x000e220008000a00 */
[----:B------:R-:W1:Y:S01]  /*0400*/  I2F.F64.U32 R4, R4 ;  /* 0x0000000400047312 */ /* 0x000e620000201800 */
[C---:B--2---:R-:W-:Y:S02]  /*0410*/  FFMA R11, -R10.reuse, R6, R11 ;  /* 0x000000060a0b7223 */ /* 0x044fe4000000010b */
[----:B---3--:R-:W-:-:S03]  /*0420*/  FFMA R13, -R10, R8, R13 ;  /* 0x000000080a0d7223 */ /* 0x008fc6000000010d */
[----:B------:R-:W-:Y:S01]  /*0430*/  FMNMX.NAN R12, R11, 0.5, !PT ;  /* 0x3f0000000b0c7809 */ /* 0x000fe20007820000 */
[----:B-1----:R-:W-:Y:S01]  /*0440*/  DADD R8, R4, 0.5 ;  /* 0x3fe0000004087429 */ /* 0x002fe20000000000 */
[----:B------:R-:W1:Y:S01]  /*0450*/  LDC.64 R4, c[0x0][0x390] ;  /* 0x0000e400ff047b82 */ /* 0x000e620000000a00 */
[----:B------:R-:W-:Y:S01]  /*0460*/  FMNMX.NAN R14, R13, 0.5, !PT ;  /* 0x3f0000000d0e7809 */ /* 0x000fe20007820000 */
[----:B------:R-:W2:Y:S08]  /*0470*/  F2F.F64.F32 R6, R12 ;  /* 0x0000000c00067310 */ /* 0x000eb00000201800 */
[----:B------:R-:W3:Y:S01]  /*0480*/  F2F.F64.F32 R10, R14 ;  /* 0x0000000e000a7310 */ /* 0x000ee20000201800 */
[----:B--2---:R-:W-:-:S07]  /*0490*/  DSETP.GEU.AND P0, PT, R8, R6, PT ;  /* 0x000000060800722a */ /* 0x004fce0003f0e000 */
[----:B------:R-:W2:Y:S01]  /*04a0*/  F2F.F32.F64 R13, R8 ;  /* 0x00000008000d7310 */ /* 0x000ea20000301000 */
[----:B---3--:R-:W-:Y:S01]  /*04b0*/  DSETP.GEU.AND P1, PT, R8, R10, PT ;  /* 0x0000000a0800722a */ /* 0x008fe20003f2e000 */
[----:B--2---:R-:W-:-:S05]  /*04c0*/  FSEL R10, R13, R12, !P0 ;  /* 0x0000000c0d0a7208 */ /* 0x004fca0004000000 */
[----:B------:R-:W-:Y:S01]  /*04d0*/  FSEL R13, R13, R14, !P1 ;  /* 0x0000000e0d0d7208 */ /* 0x000fe20004800000 */
[----:B------:R-:W-:Y:S08]  /*04e0*/  F2I.TRUNC.NTZ R11, R10 ;  /* 0x0000000a000b7305 */ /* 0x000ff0000020f100 */
[----:B------:R-:W2:Y:S02]  /*04f0*/  F2I.TRUNC.NTZ R12, R13 ;  /* 0x0000000d000c7305 */ /* 0x000ea4000020f100 */
[----:B--2---:R-:W-:-:S04]  /*0500*/  IMAD R7, R2, R12, R11 ;  /* 0x0000000c02077224 */ /* 0x004fc800078e020b */
[----:B-1----:R-:W-:-:S05]  /*0510*/  IMAD.WIDE R4, R7, 0x4, R4 ;  /* 0x0000000407047825 */ /* 0x002fca00078e0204 */
[----:B------:R-:W2:Y:S01]  /*0520*/  LDG.E R15, desc[UR4][R4.64+0x4] ;  /* 0x00000404040f7981 */ /* 0x000ea2000c1e1900 */
[----:B------:R-:W-:-:S03]  /*0530*/  IMAD.WIDE.U32 R6, R2, 0x4, R4 ;  /* 0x0000000402067825 */ /* 0x000fc600078e0004 */
[----:B------:R-:W3:Y:S04]  /*0540*/  LDG.E R9, desc[UR4][R4.64] ;  /* 0x0000000404097981 */ /* 0x000ee8000c1e1900 */
[----:B------:R-:W4:Y:S04]  /*0550*/  LDG.E R14, desc[UR4][R6.64+0x4] ;  /* 0x00000404060e7981 */ /* 0x000f28000c1e1900 */
[----:B------:R-:W5:Y:S01]  /*0560*/  LDG.E R8, desc[UR4][R6.64] ;  /* 0x0000000406087981 */ /* 0x000f62000c1e1900 */
[----:B------:R-:W-:-:S05]  /*0570*/  I2FP.F32.S32 R12, R12 ;  /* 0x0000000c000c7245 */ /* 0x000fca0000201400 */
[----:B------:R-:W-:Y:S01]  /*0580*/  FADD R12, R13, -R12 ;  /* 0x8000000c0d0c7221 */ /* 0x000fe20000000000 */
[----:B------:R-:W-:-:S03]  /*0590*/  I2FP.F32.S32 R11, R11 ;  /* 0x0000000b000b7245 */ /* 0x000fc60000201400 */
[----:B------:R-:W-:Y:S02]  /*05a0*/  FADD R2, -R12, 1 ;  /* 0x3f8000000c027421 */ /* 0x000fe40000000100 */
[----:B------:R-:W-:Y:S02]  /*05b0*/  FADD R11, R10, -R11 ;  /* 0x8000000b0a0b7221 */ /* 0x000fe40000000000 */
[C---:B--2---:R-:W-:Y:S01]  /*05c0*/  FMUL R15, R2.reuse, R15 ;  /* 0x0000000f020f7220 */ /* 0x044fe20000400000 */
[----:B---3--:R-:W-:-:S03]  /*05d0*/  FMUL R9, R2, R9 ;  /* 0x0000000902097220 */ /* 0x008fc60000400000 */
[----:B----4-:R-:W-:Y:S01]  /*05e0*/  FFMA R14, R12, R14, R15 ;  /* 0x0000000e0c0e7223 */ /* 0x010fe2000000000f */
[----:B0-----:R-:W-:-:S03]  /*05f0*/  IADD3 R2, P0, PT, R3, UR6, RZ ;  /* 0x0000000603027c10 */ /* 0x001fc6000ff1e0ff */
[C---:B------:R-:W-:Y:S01]  /*0600*/  FMUL R14, R11.reuse, R14 ;  /* 0x0000000e0b0e7220 */ /* 0x040fe20000400000 */
[----:B-----5:R-:W-:Y:S01]  /*0610*/  FFMA R8, R12, R8, R9 ;  /* 0x000000080c087223 */ /* 0x020fe20000000009 */
[----:B------:R-:W-:Y:S01]  /*0620*/  FADD R11, -R11, 1 ;  /* 0x3f8000000b0b7421 */ /* 0x000fe20000000100 */
[----:B------:R-:W-:-:S03]  /*0630*/  IADD3.X R3, PT, PT, R0, UR7, RZ, P0, !PT ;  /* 0x0000000700037c10 */ /* 0x000fc600087fe4ff */
[----:B------:R-:W-:-:S05]  /*0640*/  FFMA R11, R11, R8, R14 ;  /* 0x000000080b0b7223 */ /* 0x000fca000000000e */
[----:B------:R0:W-:Y:S02]  /*0650*/  STG.E desc[UR4][R2.64+0x4], R11 ;  /* 0x0000040b02007986 */ /* 0x0001e4000c101904 */
.L_x_1:
[----:B------:R-:W-:Y:S05]  /*0660*/  BSYNC.RECONVERGENT B0 ;  /* 0x0000000000007941 */ /* 0x000fea0003800200 */
.L_x_0:
[----:B------:R-:W-:Y:S06]  /*0670*/  BAR.SYNC.DEFER_BLOCKING 0x0 ;  /* 0x0000000000007b1d */ /* 0x000fec0000010000 */
[----:B------:R-:W-:Y:S05]  /*0680*/  EXIT ;  /* 0x000000000000794d */ /* 0x000fea0003800000 */
.L_x_2:
[----:B------:R-:W-:-:S00]  /*0690*/  BRA `(.L_x_2) ;  /* 0xfffffffc00fc7947 */ /* 0x000fc0000383ffff */
[----:B------:R-:W-:-:S00]  /*06a0*/  NOP ;  /* 0x0000000000007918 */ /* 0x000fc00000000000 */
        /* <DEDUP_REMOVED lines=13> */
.L_x_42:


//--------------------- .text._Z7diffuseiiPfS_ff  --------------------------
	.section	.text._Z7diffuseiiPfS_ff,"ax",@progbits
	.align	128
        .global         _Z7diffuseiiPfS_ff
        .type           _Z7diffuseiiPfS_ff,@function
        .size           _Z7diffuseiiPfS_ff,(.L_x_43 - _Z7diffuseiiPfS_ff)
        .other          _Z7diffuseiiPfS_ff,@"STO_CUDA_ENTRY STV_DEFAULT"
_Z7diffuseiiPfS_ff:
.text._Z7diffuseiiPfS_ff:
        /* <DEDUP_REMOVED lines=16> */
[----:B------:R-:W-:-:S06]  /*0100*/  IMAD.HI.U32 R3, R3, R9, R2 ;  /* 0x0000000903037227 */ /* 0x000fcc00078e0002 */
[----:B------:R-:W-:-:S04]  /*0110*/  IMAD.HI.U32 R3, R3, R4, RZ ;  /* 0x0000000403037227 */ /* 0x000fc800078e00ff */
[----:B------:R-:W-:-:S04]  /*0120*/  IMAD.MOV R6, RZ, RZ, -R3 ;  /* 0x000000ffff067224 */ /* 0x000fc800078e0a03 */
[----:B------:R-:W-:Y:S01]  /*0130*/  IMAD R2, R7, R6, R4 ;  /* 0x0000000607027224 */ /* 0x000fe200078e0204 */
[-C--:B------:R-:W-:Y:S02]  /*0140*/  LOP3.LUT R4, R5, R0.reuse, RZ, 0x3c, !PT ;  /* 0x0000000005047212 */ /* 0x080fe400078e3cff */
[----:B------:R-:W-:Y:S02]  /*0150*/  LOP3.LUT R6, RZ, R0, RZ, 0x33, !PT ;  /* 0x00000000ff067212 */ /* 0x000fe400078e33ff */
[----:B------:R-:W-:Y:S02]  /*0160*/  ISETP.GT.U32.AND P2, PT, R7, R2, PT ;  /* 0x000000020700720c */ /* 0x000fe40003f44070 */
[----:B------:R-:W-:-:S11]  /*0170*/  ISETP.GE.AND P0, PT, R4, RZ, PT ;  /* 0x000000ff0400720c */ /* 0x000fd60003f06270 */
[----:B------:R-:W-:Y:S02]  /*0180*/  @!P2 IMAD.IADD R2, R2, 0x1, -R7 ;  /* 0x000000010202a824 */ /* 0x000fe400078e0a07 */
[----:B------:R-:W-:-:S03]  /*0190*/  @!P2 VIADD R3, R3, 0x1 ;  /* 0x000000010303a836 */ /* 0x000fc60000000000 */
[----:B------:R-:W-:-:S13]  /*01a0*/  ISETP.GE.U32.AND P1, PT, R2, R7, PT ;  /* 0x000000070200720c */ /* 0x000fda0003f26070 */
[----:B------:R-:W-:Y:S01]  /*01b0*/  @P1 VIADD R3, R3, 0x1 ;  /* 0x0000000103031836 */ /* 0x000fe20000000000 */
[----:B------:R-:W-:-:S03]  /*01c0*/  ISETP.NE.AND P1, PT, R0, RZ, PT ;  /* 0x000000ff0000720c */ /* 0x000fc60003f25270 */
[----:B------:R-:W-:-:S05]  /*01d0*/  @!P0 IMAD.MOV R3, RZ, RZ, -R3 ;  /* 0x000000ffff038224 */ /* 0x000fca00078e0a03 */
[----:B------:R-:W-:-:S04]  /*01e0*/  SEL R9, R6, R3, !P1 ;  /* 0x0000000306097207 */ /* 0x000fc80004800000 */
[----:B------:R-:W-:-:S04]  /*01f0*/  ISETP.GE.AND P0, PT, R9, R0, PT ;  /* 0x000000000900720c */ /* 0x000fc80003f06270 */
[----:B------:R-:W-:-:S13]  /*0200*/  ISETP.LT.OR P0, PT, R0, RZ, P0 ;  /* 0x000000ff0000720c */ /* 0x000fda0000701670 */
[----:B------:R-:W-:Y:S05]  /*0210*/  @P0 BRA `(.L_x_4) ;  /* 0x0000000000c40947 */ /* 0x000fea0003800000 */
[----:B------:R-:W-:Y:S01]  /*0220*/  ISETP.GE.AND P2, PT, R5, RZ, PT ;  /* 0x000000ff0500720c */ /* 0x000fe20003f46270 */
[----:B------:R-:W-:Y:S01]  /*0230*/  IMAD.IADD R3, R2, 0x1, -R7 ;  /* 0x0000000102037824 */ /* 0x000fe200078e0a07 */
[-C--:B------:R-:W-:Y:S01]  /*0240*/  ISETP.GT.U32.AND P0, PT, R7, R2.reuse, PT ;  /* 0x000000020700720c */ /* 0x080fe20003f04070 */
[----:B------:R-:W0:Y:S01]  /*0250*/  LDC.64 R4, c[0x0][0x390] ;  /* 0x0000e400ff047b82 */ /* 0x000e220000000a00 */
[----:B------:R-:W1:Y:S02]  /*0260*/  LDCU.64 UR6, c[0x0][0x390] ;  /* 0x00007200ff0677ac */ /* 0x000e640008000a00 */
[----:B------:R-:W-:Y:S01]  /*0270*/  SEL R3, R3, R2, !P0 ;  /* 0x0000000203037207 */ /* 0x000fe20004000000 */
[----:B------:R-:W-:Y:S01]  /*0280*/  VIADD R2, R0, 0x2 ;  /* 0x0000000200027836 */ /* 0x000fe20000000000 */
[----:B------:R-:W2:Y:S05]  /*0290*/  LDCU.64 UR4, c[0x0][0x358] ;  /* 0x00006b00ff0477ac */ /* 0x000eaa0008000a00 */
[----:B------:R-:W-:-:S05]  /*02a0*/  @!P2 IMAD.MOV R3, RZ, RZ, -R3 ;  /* 0x000000ffff03a224 */ /* 0x000fca00078e0a03 */
[----:B------:R-:W-:Y:S01]  /*02b0*/  SEL R6, R6, R3, !P1 ;  /* 0x0000000306067207 */ /* 0x000fe20004800000 */
[----:B------:R-:W-:-:S03]  /*02c0*/  IMAD R3, R9, R2, R2 ;  /* 0x0000000209037224 */ /* 0x000fc600078e0202 */
[----:B------:R-:W-:Y:S01]  /*02d0*/  SHF.R.S32.HI R10, RZ, 0x1f, R6 ;  /* 0x0000001fff0a7819 */ /* 0x000fe20000011406 */
[--C-:B------:R-:W-:Y:S01]  /*02e0*/  IMAD.IADD R7, R2, 0x1, R3.reuse ;  /* 0x0000000102077824 */ /* 0x100fe200078e0203 */
[C---:B------:R-:W-:Y:S01]  /*02f0*/  IADD3 R8, P0, PT, R6.reuse, R3, RZ ;  /* 0x0000000306087210 */ /* 0x040fe20007f1e0ff */
[----:B------:R-:W-:Y:S02]  /*0300*/  IMAD.IADD R9, R6, 0x1, R3 ;  /* 0x0000000106097824 */ /* 0x000fe400078e0203 */
[----:B------:R-:W-:Y:S01]  /*0310*/  IMAD R11, R2, -0x2, R7 ;  /* 0xfffffffe020b7824 */ /* 0x000fe200078e0207 */
[----:B------:R-:W-:Y:S01]  /*0320*/  LEA.HI.X.SX32 R13, R3, R10, 0x1, P0 ;  /* 0x0000000a030d7211 */ /* 0x000fe200000f0eff */
[----:B------:R-:W-:-:S03]  /*0330*/  IMAD.SHL.U32 R3, R8, 0x4, RZ ;  /* 0x0000000408037824 */ /* 0x000fc600078e00ff */
[----:B------:R-:W-:Y:S01]  /*0340*/  SHF.L.U64.HI R2, R8, 0x2, R13 ;  /* 0x0000000208027819 */ /* 0x000fe2000001020d */
[----:B0-----:R-:W-:Y:S01]  /*0350*/  IMAD.WIDE R8, R9, 0x4, R4 ;  /* 0x0000000409087825 */ /* 0x001fe200078e0204 */
[C---:B------:R-:W-:Y:S02]  /*0360*/  IADD3 R13, P2, PT, R6.reuse, R7, RZ ;  /* 0x00000007060d7210 */ /* 0x040fe40007f5e0ff */
[----:B-1----:R-:W-:Y:S02]  /*0370*/  IADD3 R4, P1, PT, R3, UR6, RZ ;  /* 0x0000000603047c10 */ /* 0x002fe4000ff3e0ff */
[----:B------:R-:W-:Y:S01]  /*0380*/  IADD3 R12, P0, PT, R6, R11, RZ ;  /* 0x0000000b060c7210 */ /* 0x000fe20007f1e0ff */
[----:B--2---:R0:W2:Y:S01]  /*0390*/  LDG.E R8, desc[UR4][R8.64] ;  /* 0x0000000408087981 */ /* 0x0040a2000c1e1900 */
[----:B------:R-:W-:Y:S02]  /*03a0*/  LEA.HI.X.SX32 R14, R7, R10, 0x1, P2 ;  /* 0x0000000a070e7211 */ /* 0x000fe400010f0eff */
[----:B------:R-:W-:-:S02]  /*03b0*/  LEA R6, P2, R13, UR6, 0x2 ;  /* 0x000000060d067c11 */ /* 0x000fc4000f8410ff */
[----:B------:R-:W-:Y:S02]  /*03c0*/  IADD3.X R5, PT, PT, R2, UR7, RZ, P1, !PT ;  /* 0x0000000702057c10 */ /* 0x000fe40008ffe4ff */
[----:B------:R-:W-:Y:S02]  /*03d0*/  LEA.HI.X.SX32 R11, R11, R10, 0x1, P0 ;  /* 0x0000000a0b0b7211 */ /* 0x000fe400000f0eff */
[----:B------:R-:W-:Y:S02]  /*03e0*/  LEA.HI.X R7, R13, UR7, R14, 0x2, P2 ;  /* 0x000000070d077c11 */ /* 0x000fe400090f140e */
[C---:B------:R-:W-:Y:S01]  /*03f0*/  LEA R10, P0, R12.reuse, UR6, 0x2 ;  /* 0x000000060c0a7c11 */ /* 0x040fe2000f8010ff */
[----:B------:R-:W2:Y:S01]  /*0400*/  LDG.E R13, desc[UR4][R4.64+0x8] ;  /* 0x00000804040d7981 */ /* 0x000ea2000c1e1900 */
[----:B------:R-:W0:Y:S02]  /*0410*/  LDC.64 R14, c[0x0][0x398] ;  /* 0x0000e600ff0e7b82 */ /* 0x000e240000000a00 */
[----:B------:R-:W-:Y:S01]  /*0420*/  LEA.HI.X R11, R12, UR7, R11, 0x2, P0 ;  /* 0x000000070c0b7c11 */ /* 0x000fe200080f140b */
[----:B------:R-:W3:Y:S01]  /*0430*/  LDG.E R6, desc[UR4][R6.64+0x4] ;  /* 0x0000040406067981 */ /* 0x000ee2000c1e1900 */
[----:B------:R-:W1:Y:S03]  /*0440*/  LDCU.64 UR6, c[0x0][0x388] ;  /* 0x00007100ff0677ac */ /* 0x000e660008000a00 */
[----:B------:R-:W4:Y:S04]  /*0450*/  LDG.E R10, desc[UR4][R10.64+0x4] ;  /* 0x000004040a0a7981 */ /* 0x000f28000c1e1900 */
[----:B------:R-:W5:Y:S01]  /*0460*/  LDG.E R12, desc[UR4][R4.64+0x4] ;  /* 0x00000404040c7981 */ /* 0x000f62000c1e1900 */
[----:B------:R-:W-:Y:S01]  /*0470*/  I2FP.F32.S32 R0, R0 ;  /* 0x0000000000007245 */ /* 0x000fe20000201400 */
[----:B0-----:R-:W-:-:S04]  /*0480*/  FMUL R9, R14, R15 ;  /* 0x0000000f0e097220 */ /* 0x001fc80000400000 */
[----:B------:R-:W-:-:S04]  /*0490*/  FMUL R9, R0, R9 ;  /* 0x0000000900097220 */ /* 0x000fc80000400000 */
[----:B------:R-:W-:Y:S01]  /*04a0*/  FMUL R9, R0, R9 ;  /* 0x0000000900097220 */ /* 0x000fe20000400000 */
[----:B--2---:R-:W-:-:S04]  /*04b0*/  FADD R13, R13, R8 ;  /* 0x000000080d0d7221 */ /* 0x004fc80000000000 */
[----:B---3--:R-:W-:-:S04]  /*04c0*/  FADD R13, R13, R6 ;  /* 0x000000060d0d7221 */ /* 0x008fc80000000000 */
[----:B----4-:R-:W-:Y:S01]  /*04d0*/  FADD R13, R13, R10 ;  /* 0x0000000a0d0d7221 */ /* 0x010fe20000000000 */
[----:B-1----:R-:W-:-:S03]  /*04e0*/  IADD3 R6, P0, PT, R3, UR6, RZ ;  /* 0x0000000603067c10 */ /* 0x002fc6000ff1e0ff */
[----:B-----5:R-:W-:Y:S01]  /*04f0*/  FFMA R13, R12, -4, R13 ;  /* 0xc08000000c0d7823 */ /* 0x020fe2000000000d */
[----:B------:R-:W-:-:S03]  /*0500*/  IADD3.X R7, PT, PT, R2, UR7, RZ, P0, !PT ;  /* 0x0000000702077c10 */ /* 0x000fc600087fe4ff */
[----:B------:R-:W-:-:S05]  /*0510*/  FFMA R9, R13, R9, R12 ;  /* 0x000000090d097223 */ /* 0x000fca000000000c */
[----:B------:R0:W-:Y:S02]  /*0520*/  STG.E desc[UR4][R6.64+0x4], R9 ;  /* 0x0000040906007986 */ /* 0x0001e4000c101904 */
.L_x_4:
[----:B------:R-:W-:Y:S05]  /*0530*/  BSYNC.RECONVERGENT B0 ;  /* 0x0000000000007941 */ /* 0x000fea0003800200 */
.L_x_3:
[----:B------:R-:W-:Y:S06]  /*0540*/  BAR.SYNC.DEFER_BLOCKING 0x0 ;  /* 0x0000000000007b1d */ /* 0x000fec0000010000 */
[----:B------:R-:W-:Y:S05]  /*0550*/  EXIT ;  /* 0x000000000000794d */ /* 0x000fea0003800000 */
.L_x_5:
        /* <DEDUP_REMOVED lines=10> */
.L_x_43:


//--------------------- .text._Z14projectHelper3iPfS_S_ --------------------------
	.section	.text._Z14projectHelper3iPfS_S_,"ax",@progbits
	.align	128
        .global         _Z14projectHelper3iPfS_S_
        .type           _Z14projectHelper3iPfS_S_,@function
        .size           _Z14projectHelper3iPfS_S_,(.L_x_40 - _Z14projectHelper3iPfS_S_)
        .other          _Z14projectHelper3iPfS_S_,@"STO_CUDA_ENTRY STV_DEFAULT"
_Z14projectHelper3iPfS_S_:
.text._Z14projectHelper3iPfS_S_:
[----:B------:R-:W-:Y:S08]  /*0000*/  LDC R1, c[0x0][0x37c] ;  /* 0x0000df00ff017b82 */ /* 0x000ff00000000800 */
[----:B------:R-:W0:Y:S01]  /*0010*/  LDC R8, c[0x0][0x380] ;  /* 0x0000e000ff087b82 */ /* 0x000e220000000800 */
[----:B------:R-:W1:Y:S01]  /*0020*/  S2R R3, SR_TID.X ;  /* 0x0000000000037919 */ /* 0x000e620000002100 */
[----:B------:R-:W-:Y:S06]  /*0030*/  BSSY.RECONVERGENT B0, `(.L_x_6) ;  /* 0x00000a3000007945 */ /* 0x000fec0003800200 */
[----:B------:R-:W1:Y:S08]  /*0040*/  S2UR UR4, SR_CTAID.X ;  /* 0x00000000000479c3 */ /* 0x000e700000002500 */
[----:B------:R-:W1:Y:S01]  /*0050*/  LDC R6, c[0x0][0x360] ;  /* 0x0000d800ff067b82 */ /* 0x000e620000000800 */
[----:B0-----:R-:W-:-:S02]  /*0060*/  IABS R2, R8 ;  /* 0x0000000800027213 */ /* 0x001fc40000000000 */
[----:B------:R-:W-:Y:S02]  /*0070*/  LOP3.LUT R14, RZ, R8, RZ, 0x33, !PT ;  /* 0x00000008ff0e7212 */ /* 0x000fe400078e33ff */
[----:B------:R-:W0:Y:S01]  /*0080*/  I2F.RP R0, R2 ;  /* 0x0000000200007306 */ /* 0x000e220000209400 */
[----:B-1----:R-:W-:-:S07]  /*0090*/  IMAD R3, R6, UR4, R3 ;  /* 0x0000000406037c24 */ /* 0x002fce000f8e0203 */
[----:B0-----:R-:W0:Y:S01]  /*00a0*/  MUFU.RCP R0, R0 ;  /* 0x0000000000007308 */ /* 0x001e220000001000 */
[----:B------:R-:W-:Y:S01]  /*00b0*/  IABS R15, R3 ;  /* 0x00000003000f7213 */ /* 0x000fe20000000000 */
[----:B0-----:R-:W-:-:S06]  /*00c0*/  VIADD R4, R0, 0xffffffe ;  /* 0x0ffffffe00047836 */ /* 0x001fcc0000000000 */
        /* <DEDUP_REMOVED lines=8> */
[----:B------:R-:W-:-:S04]  /*0150*/  LOP3.LUT R0, R3, R8, RZ, 0x3c, !PT ;  /* 0x0000000803007212 */ /* 0x000fc800078e3cff */
[----:B------:R-:W-:Y:S02]  /*0160*/  ISETP.GT.U32.AND P1, PT, R2, R15, PT ;  /* 0x0000000f0200720c */ /* 0x000fe40003f24070 */
[----:B------:R-:W-:-:S11]  /*0170*/  ISETP.GE.AND P2, PT, R0, RZ, PT ;  /* 0x000000ff0000720c */ /* 0x000fd60003f46270 */
[----:B------:R-:W-:Y:S02]  /*0180*/  @!P1 IMAD.IADD R15, R15, 0x1, -R2 ;  /* 0x000000010f0f9824 */ /* 0x000fe400078e0a02 */
[----:B------:R-:W-:Y:S01]  /*0190*/  @!P1 VIADD R5, R5, 0x1 ;  /* 0x0000000105059836 */ /* 0x000fe20000000000 */
[----:B------:R-:W-:Y:S02]  /*01a0*/  ISETP.NE.AND P1, PT, R8, RZ, PT ;  /* 0x000000ff0800720c */ /* 0x000fe40003f25270 */
[----:B------:R-:W-:-:S13]  /*01b0*/  ISETP.GE.U32.AND P0, PT, R15, R2, PT ;  /* 0x000000020f00720c */ /* 0x000fda0003f06070 */
[----:B------:R-:W-:-:S04]  /*01c0*/  @P0 VIADD R5, R5, 0x1 ;  /* 0x0000000105050836 */ /* 0x000fc80000000000 */
[----:B------:R-:W-:-:S05]  /*01d0*/  @!P2 IMAD.MOV R5, RZ, RZ, -R5 ;  /* 0x000000ffff05a224 */ /* 0x000fca00078e0a05 */
[----:B------:R-:W-:-:S04]  /*01e0*/  SEL R0, R14, R5, !P1 ;  /* 0x000000050e007207 */ /* 0x000fc80004800000 */
[----:B------:R-:W-:-:S04]  /*01f0*/  ISETP.GE.AND P0, PT, R0, R8, PT ;  /* 0x000000080000720c */ /* 0x000fc80003f06270 */
[----:B------:R-:W-:-:S13]  /*0200*/  ISETP.LT.OR P0, PT, R8, RZ, P0 ;  /* 0x000000ff0800720c */ /* 0x000fda0000701670 */
[----:B------:R-:W-:Y:S05]  /*0210*/  @P0 BRA `(.L_x_7) ;  /* 0x0000000800100947 */ /* 0x000fea0003800000 */
[----:B------:R-:W0:Y:S01]  /*0220*/  I2F.F64.U32 R8, R8 ;  /* 0x0000000800087312 */ /* 0x000e220000201800 */
[----:B------:R-:W-:Y:S01]  /*0230*/  ISETP.GT.U32.AND P0, PT, R2, R15, PT ;  /* 0x0000000f0200720c */ /* 0x000fe20003f04070 */
[----:B------:R-:W-:Y:S01]  /*0240*/  IMAD.IADD R2, R15, 0x1, -R2 ;  /* 0x000000010f027824 */ /* 0x000fe200078e0a02 */
[----:B------:R-:W-:-:S04]  /*0250*/  ISETP.GE.AND P2, PT, R3, RZ, PT ;  /* 0x000000ff0300720c */ /* 0x000fc80003f46270 */
[----:B------:R-:W-:Y:S01]  /*0260*/  SEL R15, R2, R15, !P0 ;  /* 0x0000000f020f7207 */ /* 0x000fe20004000000 */
[----:B0-----:R-:W0:Y:S01]  /*0270*/  MUFU.RCP64H R5, R9 ;  /* 0x0000000900057308 */ /* 0x001e220000001800 */
[----:B------:R-:W-:-:S07]  /*0280*/  VIADD R4, R9, 0x300402 ;  /* 0x0030040209047836 */ /* 0x000fce0000000000 */
[----:B------:R-:W-:Y:S01]  /*0290*/  @!P2 IMAD.MOV R15, RZ, RZ, -R15 ;  /* 0x000000ffff0fa224 */ /* 0x000fe200078e0a0f */
[----:B------:R-:W-:-:S04]  /*02a0*/  FSETP.GEU.AND P0, PT, |R4|, 5.8789094863358348022e-39, PT ;  /* 0x004004020400780b */ /* 0x000fc80003f0e200 */
[----:B------:R-:W-:Y:S01]  /*02b0*/  SEL R2, R14, R15, !P1 ;  /* 0x0000000f0e027207 */ /* 0x000fe20004800000 */
[----:B0-----:R-:W-:-:S08]  /*02c0*/  DFMA R6, -R8, R4, 1 ;  /* 0x3ff000000806742b */ /* 0x001fd00000000104 */
[----:B------:R-:W-:-:S08]  /*02d0*/  DFMA R6, R6, R6, R6 ;  /* 0x000000060606722b */ /* 0x000fd00000000006 */
[----:B------:R-:W-:Y:S02]  /*02e0*/  DFMA R10, R4, R6, R4 ;  /* 0x00000006040a722b */ /* 0x000fe40000000004 */
[----:B------:R-:W0:Y:S06]  /*02f0*/  LDC.64 R6, c[0x0][0x358] ;  /* 0x0000d600ff067b82 */ /* 0x000e2c0000000a00 */
[----:B------:R-:W-:-:S08]  /*0300*/  DFMA R12, -R8, R10, 1 ;  /* 0x3ff00000080c742b */ /* 0x000fd0000000010a */
[----:B------:R-:W-:Y:S01]  /*0310*/  DFMA R10, R10, R12, R10 ;  /* 0x0000000c0a0a722b */ /* 0x000fe2000000000a */
[----:B------:R-:W-:Y:S10]  /*0320*/  @P0 BRA `(.L_x_8) ;  /* 0x0000000000100947 */ /* 0x000ff40003800000 */
[----:B------:R-:W-:Y:S02]  /*0330*/  LOP3.LUT R3, R9, 0x7fffffff, RZ, 0xc0, !PT ;  /* 0x7fffffff09037812 */ /* 0x000fe400078ec0ff */
[----:B------:R-:W-:-:S03]  /*0340*/  MOV R4, 0x370 ;  /* 0x0000037000047802 */ /* 0x000fc60000000f00 */
[----:B------:R-:W-:-:S07]  /*0350*/  VIADD R12, R3, 0xfff00000 ;  /* 0xfff00000030c7836 */ /* 0x000fce0000000000 */
[----:B0-----:R-:W-:Y:S05]  /*0360*/  CALL.REL.NOINC `($__internal_0_$__cuda_sm20_dblrcp_rn_slowpath_v3) ;  /* 0x0000000400c87944 */ /* 0x001fea0003c00000 */
.L_x_8:
[----:B------:R-:W1:Y:S01]  /*0370*/  LDC R3, c[0x0][0x380] ;  /* 0x0000e000ff037b82 */ /* 0x000e620000000800 */
[----:B------:R-:W2:Y:S01]  /*0380*/  LDCU.64 UR4, c[0x0][0x398] ;  /* 0x00007300ff0477ac */ /* 0x000ea20008000a00 */
[----:B------:R-:W-:Y:S02]  /*0390*/  SHF.R.S32.HI R4, RZ, 0x1f, R2 ;  /* 0x0000001fff047819 */ /* 0x000fe40000011402 */
[C---:B0-----:R-:W-:Y:S02]  /*03a0*/  R2UR UR8, R6.reuse ;  /* 0x00000000060872ca */ /* 0x041fe400000e0000 */
[C---:B------:R-:W-:Y:S02]  /*03b0*/  R2UR UR9, R7.reuse ;  /* 0x00000000070972ca */ /* 0x040fe400000e0000 */
[----:B------:R-:W0:Y:S01]  /*03c0*/  LDC.64 R12, c[0x0][0x398] ;  /* 0x0000e600ff0c7b82 */ /* 0x000e220000000a00 */
[----:B------:R-:W-:Y:S02]  /*03d0*/  R2UR UR6, R6 ;  /* 0x00000000060672ca */ /* 0x000fe400000e0000 */
[----:B------:R-:W-:Y:S01]  /*03e0*/  R2UR UR7, R7 ;  /* 0x00000000070772ca */ /* 0x000fe200000e0000 */
[----:B-1----:R-:W-:-:S04]  /*03f0*/  VIADD R3, R3, 0x2 ;  /* 0x0000000203037836 */ /* 0x002fc80000000000 */
[----:B------:R-:W-:-:S04]  /*0400*/  IMAD R5, R0, R3, R3 ;  /* 0x0000000300057224 */ /* 0x000fc800078e0203 */
[C---:B------:R-:W-:Y:S01]  /*0410*/  IMAD.IADD R24, R2.reuse, 0x1, R5 ;  /* 0x0000000102187824 */ /* 0x040fe200078e0205 */
[----:B------:R-:W-:-:S03]  /*0420*/  IADD3 R0, P0, PT, R2, R5, RZ ;  /* 0x0000000502007210 */ /* 0x000fc60007f1e0ff */
[----:B0-----:R-:W-:Y:S01]  /*0430*/  IMAD.WIDE R12, R24, 0x4, R12 ;  /* 0x00000004180c7825 */ /* 0x001fe200078e020c */
[----:B------:R-:W-:Y:S02]  /*0440*/  LEA.HI.X.SX32 R9, R5, R4, 0x1, P0 ;  /* 0x0000000405097211 */ /* 0x000fe400000f0eff */
[----:B--2---:R-:W-:-:S03]  /*0450*/  LEA R18, P0, R0, UR4, 0x2 ;  /* 0x0000000400127c11 */ /* 0x004fc6000f8010ff */
[----:B------:R-:W2:Y:S01]  /*0460*/  LDG.E R13, desc[UR8][R12.64] ;  /* 0x000000080c0d7981 */ /* 0x000ea2000c1e1900 */
[----:B------:R-:W-:-:S05]  /*0470*/  LEA.HI.X R19, R0, UR5, R9, 0x2, P0 ;  /* 0x0000000500137c11 */ /* 0x000fca00080f1409 */
[----:B------:R-:W2:Y:S01]  /*0480*/  LDG.E R18, desc[UR6][R18.64+0x8] ;  /* 0x0000080612127981 */ /* 0x000ea2000c1e1900 */
[----:B------:R-:W0:Y:S08]  /*0490*/  F2F.F32.F64 R8, R10 ;  /* 0x0000000a00087310 */ /* 0x000e300000301000 */
[----:B0-----:R-:W0:Y:S01]  /*04a0*/  F2F.F64.F32 R8, R8 ;  /* 0x0000000800087310 */ /* 0x001e220000201800 */
[----:B------:R-:W-:-:S07]  /*04b0*/  IMAD.MOV.U32 R14, RZ, RZ, 0x1 ;  /* 0x00000001ff0e7424 */ /* 0x000fce00078e00ff */
[----:B0-----:R-:W0:Y:S02]  /*04c0*/  MUFU.RCP64H R15, R9 ;  /* 0x00000009000f7308 */ /* 0x001e240000001800 */
[----:B0-----:R-:W-:-:S08]  /*04d0*/  DFMA R16, -R8, R14, 1 ;  /* 0x3ff000000810742b */ /* 0x001fd0000000010e */
[----:B------:R-:W-:-:S08]  /*04e0*/  DFMA R16, R16, R16, R16 ;  /* 0x000000101010722b */ /* 0x000fd00000000010 */
[----:B------:R-:W-:Y:S01]  /*04f0*/  DFMA R16, R14, R16, R14 ;  /* 0x000000100e10722b */ /* 0x000fe2000000000e */
[----:B------:R-:W-:Y:S01]  /*0500*/  BSSY.RECONVERGENT B1, `(.L_x_9) ;  /* 0x0000015000017945 */ /* 0x000fe20003800200 */
[----:B--2---:R-:W-:-:S04]  /*0510*/  FADD R0, R18, -R13 ;  /* 0x8000000d12007221 */ /* 0x004fc80000000000 */
[----:B------:R-:W0:Y:S02]  /*0520*/  F2F.F64.F32 R14, R0 ;  /* 0x00000000000e7310 */ /* 0x000e240000201800 */
[----:B------:R-:W-:-:S08]  /*0530*/  DFMA R12, -R8, R16, 1 ;  /* 0x3ff00000080c742b */ /* 0x000fd00000000110 */
[----:B------:R-:W-:Y:S02]  /*0540*/  DFMA R12, R16, R12, R16 ;  /* 0x0000000c100c722b */ /* 0x000fe40000000010 */
[----:B0-----:R-:W-:-:S08]  /*0550*/  DMUL R16, R14, 0.5 ;  /* 0x3fe000000e107828 */ /* 0x001fd00000000000 */
[----:B------:R-:W-:-:S08]  /*0560*/  DMUL R10, R16, R12 ;  /* 0x0000000c100a7228 */ /* 0x000fd00000000000 */
[----:B------:R-:W-:-:S08]  /*0570*/  DFMA R14, -R8, R10, R16 ;  /* 0x0000000a080e722b */ /* 0x000fd00000000110 */
[----:B------:R-:W-:Y:S01]  /*0580*/  DFMA R10, R12, R14, R10 ;  /* 0x0000000e0c0a722b */ /* 0x000fe2000000000a */
[----:B------:R-:W-:-:S09]  /*0590*/  FSETP.GEU.AND P1, PT, |R17|, 6.5827683646048100446e-37, PT ;  /* 0x036000001100780b */ /* 0x000fd20003f2e200 */
[----:B------:R-:W-:-:S05]  /*05a0*/  FFMA R12, RZ, R9, R11 ;  /* 0x00000009ff0c7223 */ /* 0x000fca000000000b */
[----:B------:R-:W-:-:S13]  /*05b0*/  FSETP.GT.AND P0, PT, |R12|, 1.469367938527859385e-39, PT ;  /* 0x001000000c00780b */ /* 0x000fda0003f04200 */
[----:B------:R-:W-:Y:S05]  /*05c0*/  @P0 BRA P1, `(.L_x_10) ;  /* 0x0000000000200947 */ /* 0x000fea0000800000 */
[----:B------:R-:W-:Y:S01]  /*05d0*/  IMAD.MOV.U32 R14, RZ, RZ, R16 ;  /* 0x000000ffff0e7224 */ /* 0x000fe200078e0010 */
[----:B------:R-:W-:Y:S01]  /*05e0*/  MOV R0, 0x630 ;  /* 0x0000063000007802 */ /* 0x000fe20000000f00 */
[----:B------:R-:W-:Y:S02]  /*05f0*/  IMAD.MOV.U32 R15, RZ, RZ, R17 ;  /* 0x000000ffff0f7224 */ /* 0x000fe400078e0011 */
[----:B------:R-:W-:Y:S02]  /*0600*/  IMAD.MOV.U32 R12, RZ, RZ, R8 ;  /* 0x000000ffff0c7224 */ /* 0x000fe400078e0008 */
[----:B------:R-:W-:-:S07]  /*0610*/  IMAD.MOV.U32 R13, RZ, RZ, R9 ;  /* 0x000000ffff0d7224 */ /* 0x000fce00078e0009 */
[----:B------:R-:W-:Y:S05]  /*0620*/  CALL.REL.NOINC `($__internal_1_$__cuda_sm20_div_rn_f64_full) ;  /* 0x0000000400ac7944 */ /* 0x000fea0003c00000 */
[----:B------:R-:W-:Y:S02]  /*0630*/  IMAD.MOV.U32 R10, RZ, RZ, R18 ;  /* 0x000000ffff0a7224 */ /* 0x000fe400078e0012 */
[----:B------:R-:W-:-:S07]  /*0640*/  IMAD.MOV.U32 R11, RZ, RZ, R19 ;  /* 0x000000ffff0b7224 */ /* 0x000fce00078e0013 */
.L_x_10:
[----:B------:R-:W-:Y:S05]  /*0650*/  BSYNC.RECONVERGENT B1 ;  /* 0x0000000000017941 */ /* 0x000fea0003800200 */
.L_x_9:
[----:B------:R-:W0:Y:S01]  /*0660*/  LDC.64 R12, c[0x0][0x388] ;  /* 0x0000e200ff0c7b82 */ /* 0x000e220000000a00 */
[----:B------:R-:W-:Y:S02]  /*0670*/  R2UR UR4, R6 ;  /* 0x00000000060472ca */ /* 0x000fe400000e0000 */
[----:B------:R-:W-:Y:S01]  /*0680*/  R2UR UR5, R7 ;  /* 0x00000000070572ca */ /* 0x000fe200000e0000 */
[----:B0-----:R-:W-:-:S12]  /*0690*/  IMAD.WIDE R12, R24, 0x4, R12 ;  /* 0x00000004180c7825 */ /* 0x001fd800078e020c */
[----:B------:R-:W2:Y:S01]  /*06a0*/  LDG.E R0, desc[UR4][R12.64+0x4] ;  /* 0x000004040c007981 */ /* 0x000ea2000c1e1900 */
[----:B------:R-:W0:Y:S01]  /*06b0*/  LDCU.64 UR4, c[0x0][0x398] ;  /* 0x00007300ff0477ac */ /* 0x000e220008000a00 */
[----:B------:R-:W-:Y:S01]  /*06c0*/  IMAD.IADD R5, R3, 0x1, R5 ;  /* 0x0000000103057824 */ /* 0x000fe200078e0205 */
[C---:B------:R-:W-:Y:S02]  /*06d0*/  R2UR UR6, R6.reuse ;  /* 0x00000000060672ca */ /* 0x040fe400000e0000 */
[----:B------:R-:W-:Y:S01]  /*06e0*/  R2UR UR7, R7 ;  /* 0x00000000070772ca */ /* 0x000fe200000e0000 */
[----:B------:R-:W-:Y:S01]  /*06f0*/  IMAD R3, R3, -0x2, R5 ;  /* 0xfffffffe03037824 */ /* 0x000fe200078e0205 */
[C---:B------:R-:W-:Y:S02]  /*0700*/  R2UR UR8, R6.reuse ;  /* 0x00000000060872ca */ /* 0x040fe400000e0000 */
[----:B------:R-:W-:Y:S02]  /*0710*/  R2UR UR9, R7 ;  /* 0x00000000070972ca */ /* 0x000fe400000e0000 */
[----:B------:R-:W-:-:S02]  /*0720*/  R2UR UR10, R6 ;  /* 0x00000000060a72ca */ /* 0x000fc400000e0000 */
[----:B------:R-:W-:Y:S01]  /*0730*/  R2UR UR11, R7 ;  /* 0x00000000070b72ca */ /* 0x000fe200000e0000 */
[----:B--2---:R-:W1:Y:S02]  /*0740*/  F2F.F64.F32 R14, R0 ;  /* 0x00000000000e7310 */ /* 0x004e640000201800 */
[----:B-1----:R-:W-:Y:S01]  /*0750*/  DADD R14, R14, -R10 ;  /* 0x000000000e0e7229 */ /* 0x002fe2000000080a */
[C---:B------:R-:W-:Y:S02]  /*0760*/  IADD3 R11, P0, PT, R2.reuse, R5, RZ ;  /* 0x00000005020b7210 */ /* 0x040fe40007f1e0ff */
[----:B------:R-:W-:-:S03]  /*0770*/  IADD3 R2, P1, PT, R2, R3, RZ ;  /* 0x0000000302027210 */ /* 0x000fc60007f3e0ff */
[----:B------:R-:W1:Y:S01]  /*0780*/  F2F.F32.F64 R19, R14 ;  /* 0x0000000e00137310 */ /* 0x000e620000301000 */
[-C--:B------:R-:W-:Y:S02]  /*0790*/  LEA.HI.X.SX32 R16, R5, R4.reuse, 0x1, P0 ;  /* 0x0000000405107211 */ /* 0x080fe400000f0eff */
[----:B------:R-:W-:Y:S02]  /*07a0*/  LEA.HI.X.SX32 R3, R3, R4, 0x1, P1 ;  /* 0x0000000403037211 */ /* 0x000fe400008f0eff */
[C---:B0-----:R-:W-:Y:S02]  /*07b0*/  LEA R4, P0, R11.reuse, UR4, 0x2 ;  /* 0x000000040b047c11 */ /* 0x041fe4000f8010ff */
[C---:B------:R-:W-:Y:S02]  /*07c0*/  LEA R10, P1, R2.reuse, UR4, 0x2 ;  /* 0x00000004020a7c11 */ /* 0x040fe4000f8210ff */
[----:B------:R-:W-:Y:S02]  /*07d0*/  LEA.HI.X R5, R11, UR5, R16, 0x2, P0 ;  /* 0x000000050b057c11 */ /* 0x000fe400080f1410 */
[----:B------:R-:W-:Y:S01]  /*07e0*/  LEA.HI.X R11, R2, UR5, R3, 0x2, P1 ;  /* 0x00000005020b7c11 */ /* 0x000fe200088f1403 */
[----:B-1----:R0:W-:Y:S04]  /*07f0*/  STG.E desc[UR6][R12.64+0x4], R19 ;  /* 0x000004130c007986 */ /* 0x0021e8000c101906 */
[----:B------:R-:W2:Y:S04]  /*0800*/  LDG.E R4, desc[UR8][R4.64+0x4] ;  /* 0x0000040804047981 */ /* 0x000ea8000c1e1900 */
[----:B------:R-:W2:Y:S01]  /*0810*/  LDG.E R11, desc[UR10][R10.64+0x4] ;  /* 0x0000040a0a0b7981 */ /* 0x000ea2000c1e1900 */
[----:B------:R-:W1:Y:S01]  /*0820*/  MUFU.RCP64H R3, R9 ;  /* 0x0000000900037308 */ /* 0x000e620000001800 */
[----:B------:R-:W-:Y:S01]  /*0830*/  IMAD.MOV.U32 R2, RZ, RZ, 0x1 ;  /* 0x00000001ff027424 */ /* 0x000fe200078e00ff */
[----:B------:R-:W-:Y:S05]  /*0840*/  BSSY.RECONVERGENT B1, `(.L_x_11) ;  /* 0x0000018000017945 */ /* 0x000fea0003800200 */
[----:B-1----:R-:W-:-:S08]  /*0850*/  DFMA R14, -R8, R2, 1 ;  /* 0x3ff00000080e742b */ /* 0x002fd00000000102 */
[----:B------:R-:W-:-:S08]  /*0860*/  DFMA R14, R14, R14, R14 ;  /* 0x0000000e0e0e722b */ /* 0x000fd0000000000e */
[----:B------:R-:W-:-:S08]  /*0870*/  DFMA R14, R2, R14, R2 ;  /* 0x0000000e020e722b */ /* 0x000fd00000000002 */
[----:B------:R-:W-:-:S08]  /*0880*/  DFMA R16, -R8, R14, 1 ;  /* 0x3ff000000810742b */ /* 0x000fd0000000010e */
[----:B------:R-:W-:Y:S01]  /*0890*/  DFMA R16, R14, R16, R14 ;  /* 0x000000100e10722b */ /* 0x000fe2000000000e */
[----:B--2---:R-:W-:-:S04]  /*08a0*/  FADD R0, R4, -R11 ;  /* 0x8000000b04007221 */ /* 0x004fc80000000000 */
[----:B------:R-:W0:Y:S02]  /*08b0*/  F2F.F64.F32 R2, R0 ;  /* 0x0000000000027310 */ /* 0x000e240000201800 */
[----:B0-----:R-:W-:-:S08]  /*08c0*/  DMUL R12, R2, 0.5 ;  /* 0x3fe00000020c7828 */ /* 0x001fd00000000000 */
[----:B------:R-:W-:Y:S02]  /*08d0*/  DMUL R2, R16, R12 ;  /* 0x0000000c10027228 */ /* 0x000fe40000000000 */
[----:B------:R-:W-:-:S06]  /*08e0*/  FSETP.GEU.AND P1, PT, |R13|, 6.5827683646048100446e-37, PT ;  /* 0x036000000d00780b */ /* 0x000fcc0003f2e200 */
[----:B------:R-:W-:-:S08]  /*08f0*/  DFMA R4, -R8, R2, R12 ;  /* 0x000000020804722b */ /* 0x000fd0000000010c */
[----:B------:R-:W-:-:S10]  /*0900*/  DFMA R2, R16, R4, R2 ;  /* 0x000000041002722b */ /* 0x000fd40000000002 */
        /* <DEDUP_REMOVED lines=11> */
.L_x_12:
[----:B------:R-:W-:Y:S05]  /*09c0*/  BSYNC.RECONVERGENT B1 ;  /* 0x0000000000017941 */ /* 0x000fea0003800200 */
.L_x_11:
[----:B------:R-:W0:Y:S01]  /*09d0*/  LDC.64 R4, c[0x0][0x390] ;  /* 0x0000e400ff047b82 */ /* 0x000e220000000a00 */
[----:B------:R-:W-:Y:S02]  /*09e0*/  R2UR UR4, R6 ;  /* 0x00000000060472ca */ /* 0x000fe400000e0000 */
[----:B------:R-:W-:Y:S01]  /*09f0*/  R2UR UR5, R7 ;  /* 0x00000000070572ca */ /* 0x000fe200000e0000 */
[----:B0-----:R-:W-:-:S12]  /*0a00*/  IMAD.WIDE R24, R24, 0x4, R4 ;  /* 0x0000000418187825 */ /* 0x001fd800078e0204 */
[----:B------:R-:W2:Y:S02]  /*0a10*/  LDG.E R0, desc[UR4][R24.64+0x4] ;  /* 0x0000040418007981 */ /* 0x000ea4000c1e1900 */
[----:B--2---:R-:W0:Y:S02]  /*0a20*/  F2F.F64.F32 R4, R0 ;  /* 0x0000000000047310 */ /* 0x004e240000201800 */
[----:B0-----:R-:W-:-:S10]  /*0a30*/  DADD R4, R4, -R2 ;  /* 0x0000000004047229 */ /* 0x001fd40000000802 */
[----:B------:R-:W0:Y:S02]  /*0a40*/  F2F.F32.F64 R5, R4 ;  /* 0x0000000400057310 */ /* 0x000e240000301000 */
[----:B0-----:R0:W-:Y:S02]  /*0a50*/  STG.E desc[UR4][R24.64+0x4], R5 ;  /* 0x0000040518007986 */ /* 0x0011e4000c101904 */
.L_x_7:
[----:B------:R-:W-:Y:S05]  /*0a60*/  BSYNC.RECONVERGENT B0 ;  /* 0x0000000000007941 */ /* 0x000fea0003800200 */
.L_x_6:
[----:B------:R-:W-:Y:S06]  /*0a70*/  BAR.SYNC.DEFER_BLOCKING 0x0 ;  /* 0x0000000000007b1d */ /* 0x000fec0000010000 */
[----:B------:R-:W-:Y:S05]  /*0a80*/  EXIT ;  /* 0x000000000000794d */ /* 0x000fea0003800000 */
        .weak           $__internal_0_$__cuda_sm20_dblrcp_rn_slowpath_v3
        .type           $__internal_0_$__cuda_sm20_dblrcp_rn_slowpath_v3,@function
        .size           $__internal_0_$__cuda_sm20_dblrcp_rn_slowpath_v3,($__internal_1_$__cuda_sm20_div_rn_f64_full - $__internal_0_$__cuda_sm20_dblrcp_rn_slowpath_v3)
$__internal_0_$__cuda_sm20_dblrcp_rn_slowpath_v3:
[----:B------:R-:W-:-:S14]  /*0a90*/  DSETP.GTU.AND P0, PT, |R8|, +INF , PT ;  /* 0x7ff000000800742a */ /* 0x000fdc0003f0c200 */
[----:B------:R-:W-:Y:S05]  /*0aa0*/  @P0 BRA `(.L_x_13) ;  /* 0x00000000007c0947 */ /* 0x000fea0003800000 */
[----:B------:R-:W-:-:S05]  /*0ab0*/  LOP3.LUT R3, R9, 0x7fffffff, RZ, 0xc0, !PT ;  /* 0x7fffffff09037812 */ /* 0x000fca00078ec0ff */
[----:B------:R-:W-:-:S05]  /*0ac0*/  VIADD R5, R3, 0xffffffff ;  /* 0xffffffff03057836 */ /* 0x000fca0000000000 */
[----:B------:R-:W-:-:S13]  /*0ad0*/  ISETP.GE.U32.AND P0, PT, R5, 0x7fefffff, PT ;  /* 0x7fefffff0500780c */ /* 0x000fda0003f06070 */
[----:B------:R-:W-:Y:S01]  /*0ae0*/  @P0 LOP3.LUT R11, R9, 0x7ff00000, RZ, 0x3c, !PT ;  /* 0x7ff00000090b0812 */ /* 0x000fe200078e3cff */
[----:B------:R-:W-:Y:S01]  /*0af0*/  @P0 IMAD.MOV.U32 R10, RZ, RZ, RZ ;  /* 0x000000ffff0a0224 */ /* 0x000fe200078e00ff */
[----:B------:R-:W-:Y:S06]  /*0b00*/  @P0 BRA `(.L_x_14) ;  /* 0x00000000006c0947 */ /* 0x000fec0003800000 */
[----:B------:R-:W-:-:S13]  /*0b10*/  ISETP.GE.U32.AND P0, PT, R3, 0x1000001, PT ;  /* 0x010000010300780c */ /* 0x000fda0003f06070 */
[----:B------:R-:W-:Y:S05]  /*0b20*/  @!P0 BRA `(.L_x_15) ;  /* 0x0000000000348947 */ /* 0x000fea0003800000 */
[----:B------:R-:W-:Y:S02]  /*0b30*/  VIADD R11, R9, 0xc0200000 ;  /* 0xc0200000090b7836 */ /* 0x000fe40000000000 */
[----:B------:R-:W-:Y:S02]  /*0b40*/  IMAD.MOV.U32 R10, RZ, RZ, R8 ;  /* 0x000000ffff0a7224 */ /* 0x000fe400078e0008 */
[----:B------:R-:W0:Y:S04]  /*0b50*/  MUFU.RCP64H R13, R11 ;  /* 0x0000000b000d7308 */ /* 0x000e280000001800 */
[----:B0-----:R-:W-:-:S08]  /*0b60*/  DFMA R14, -R10, R12, 1 ;  /* 0x3ff000000a0e742b */ /* 0x001fd0000000010c */
[----:B------:R-:W-:-:S08]  /*0b70*/  DFMA R14, R14, R14, R14 ;  /* 0x0000000e0e0e722b */ /* 0x000fd0000000000e */
[----:B------:R-:W-:-:S08]  /*0b80*/  DFMA R14, R12, R14, R12 ;  /* 0x0000000e0c0e722b */ /* 0x000fd0000000000c */
[----:B------:R-:W-:-:S08]  /*0b90*/  DFMA R12, -R10, R14, 1 ;  /* 0x3ff000000a0c742b */ /* 0x000fd0000000010e */
[----:B------:R-:W-:-:S08]  /*0ba0*/  DFMA R12, R14, R12, R14 ;  /* 0x0000000c0e0c722b */ /* 0x000fd0000000000e */
[----:B------:R-:W-:-:S08]  /*0bb0*/  DMUL R12, R12, 2.2250738585072013831e-308 ;  /* 0x001000000c0c7828 */ /* 0x000fd00000000000 */
[----:B------:R-:W-:-:S08]  /*0bc0*/  DFMA R8, -R8, R12, 1 ;  /* 0x3ff000000808742b */ /* 0x000fd0000000010c */
[----:B------:R-:W-:-:S08]  /*0bd0*/  DFMA R8, R8, R8, R8 ;  /* 0x000000080808722b */ /* 0x000fd00000000008 */
[----:B------:R-:W-:Y:S01]  /*0be0*/  DFMA R10, R12, R8, R12 ;  /* 0x000000080c0a722b */ /* 0x000fe2000000000c */
[----:B------:R-:W-:Y:S10]  /*0bf0*/  BRA `(.L_x_14) ;  /* 0x0000000000307947 */ /* 0x000ff40003800000 */
.L_x_15:
[----:B------:R-:W-:Y:S01]  /*0c00*/  DMUL R8, R8, 8.11296384146066816958e+31 ;  /* 0x4690000008087828 */ /* 0x000fe20000000000 */
[----:B------:R-:W-:-:S05]  /*0c10*/  IMAD.MOV.U32 R10, RZ, RZ, R12 ;  /* 0x000000ffff0a7224 */ /* 0x000fca00078e000c */
[----:B------:R-:W0:Y:S02]  /*0c20*/  MUFU.RCP64H R11, R9 ;  /* 0x00000009000b7308 */ /* 0x000e240000001800 */
[----:B0-----:R-:W-:-:S08]  /*0c30*/  DFMA R12, -R8, R10, 1 ;  /* 0x3ff00000080c742b */ /* 0x001fd0000000010a */
[----:B------:R-:W-:-:S08]  /*0c40*/  DFMA R12, R12, R12, R12 ;  /* 0x0000000c0c0c722b */ /* 0x000fd0000000000c */
[----:B------:R-:W-:-:S08]  /*0c50*/  DFMA R12, R10, R12, R10 ;  /* 0x0000000c0a0c722b */ /* 0x000fd0000000000a */
[----:B------:R-:W-:-:S08]  /*0c60*/  DFMA R10, -R8, R12, 1 ;  /* 0x3ff00000080a742b */ /* 0x000fd0000000010c */
[----:B------:R-:W-:-:S08]  /*0c70*/  DFMA R10, R12, R10, R12 ;  /* 0x0000000a0c0a722b */ /* 0x000fd0000000000c */
[----:B------:R-:W-:Y:S01]  /*0c80*/  DMUL R10, R10, 8.11296384146066816958e+31 ;  /* 0x469000000a0a7828 */ /* 0x000fe20000000000 */
[----:B------:R-:W-:Y:S10]  /*0c90*/  BRA `(.L_x_14) ;  /* 0x0000000000087947 */ /* 0x000ff40003800000 */
.L_x_13:
[----:B------:R-:W-:Y:S01]  /*0ca0*/  LOP3.LUT R11, R9, 0x80000, RZ, 0xfc, !PT ;  /* 0x00080000090b7812 */ /* 0x000fe200078efcff */
[----:B------:R-:W-:-:S07]  /*0cb0*/  IMAD.MOV.U32 R10, RZ, RZ, R8 ;  /* 0x000000ffff0a7224 */ /* 0x000fce00078e0008 */
.L_x_14:
[----:B------:R-:W-:-:S04]  /*0cc0*/  IMAD.MOV.U32 R5, RZ, RZ, 0x0 ;  /* 0x00000000ff057424 */ /* 0x000fc800078e00ff */
[----:B------:R-:W-:Y:S05]  /*0cd0*/  RET.REL.NODEC R4 `(_Z14projectHelper3iPfS_S_) ;  /* 0xfffffff004c87950 */ /* 0x000fea0003c3ffff */
        .weak           $__internal_1_$__cuda_sm20_div_rn_f64_full
        .type           $__internal_1_$__cuda_sm20_div_rn_f64_full,@function
        .size           $__internal_1_$__cuda_sm20_div_rn_f64_full,(.L_x_40 - $__internal_1_$__cuda_sm20_div_rn_f64_full)
$__internal_1_$__cuda_sm20_div_rn_f64_full:
[C---:B------:R-:W-:Y:S01]  /*0ce0*/  FSETP.GEU.AND P0, PT, |R13|.reuse, 1.469367938527859385e-39, PT ;  /* 0x001000000d00780b */ /* 0x040fe20003f0e200 */
[----:B------:R-:W-:Y:S01]  /*0cf0*/  IMAD.MOV.U32 R16, RZ, RZ, 0x1 ;  /* 0x00000001ff107424 */ /* 0x000fe200078e00ff */
[----:B------:R-:W-:Y:S01]  /*0d00*/  LOP3.LUT R10, R13, 0x800fffff, RZ, 0xc0, !PT ;  /* 0x800fffff0d0a7812 */ /* 0x000fe200078ec0ff */
[----:B------:R-:W-:Y:S01]  /*0d10*/  IMAD.MOV.U32 R26, RZ, RZ, 0x1ca00000 ;  /* 0x1ca00000ff1a7424 */ /* 0x000fe200078e00ff */
[C---:B------:R-:W-:Y:S01]  /*0d20*/  FSETP.GEU.AND P2, PT, |R15|.reuse, 1.469367938527859385e-39, PT ;  /* 0x001000000f00780b */ /* 0x040fe20003f4e200 */
[----:B------:R-:W-:Y:S01]  /*0d30*/  BSSY.RECONVERGENT B2, `(.L_x_16) ;  /* 0x0000052000027945 */ /* 0x000fe20003800200 */
[----:B------:R-:W-:Y:S01]  /*0d40*/  LOP3.LUT R11, R10, 0x3ff00000, RZ, 0xfc, !PT ;  /* 0x3ff000000a0b7812 */ /* 0x000fe200078efcff */
[----:B------:R-:W-:Y:S01]  /*0d50*/  IMAD.MOV.U32 R10, RZ, RZ, R12 ;  /* 0x000000ffff0a7224 */ /* 0x000fe200078e000c */
[----:B------:R-:W-:Y:S02]  /*0d60*/  LOP3.LUT R25, R15, 0x7ff00000, RZ, 0xc0, !PT ;  /* 0x7ff000000f197812 */ /* 0x000fe400078ec0ff */
[----:B------:R-:W-:-:S03]  /*0d70*/  LOP3.LUT R28, R13, 0x7ff00000, RZ, 0xc0, !PT ;  /* 0x7ff000000d1c7812 */ /* 0x000fc600078ec0ff */
[----:B------:R-:W-:Y:S01]  /*0d80*/  @!P0 DMUL R10, R12, 8.98846567431157953865e+307 ;  /* 0x7fe000000c0a8828 */ /* 0x000fe20000000000 */
[----:B------:R-:W-:-:S03]  /*0d90*/  ISETP.GE.U32.AND P1, PT, R25, R28, PT ;  /* 0x0000001c1900720c */ /* 0x000fc60003f26070 */
[----:B------:R-:W-:Y:S02]  /*0da0*/  @!P2 LOP3.LUT R18, R13, 0x7ff00000, RZ, 0xc0, !PT ;  /* 0x7ff000000d12a812 */ /* 0x000fe400078ec0ff */
[----:B------:R-:W0:Y:S02]  /*0db0*/  MUFU.RCP64H R17, R11 ;  /* 0x0000000b00117308 */ /* 0x000e240000001800 */
[----:B------:R-:W-:Y:S02]  /*0dc0*/  @!P2 ISETP.GE.U32.AND P3, PT, R25, R18, PT ;  /* 0x000000121900a20c */ /* 0x000fe40003f66070 */
[----:B------:R-:W-:Y:S02]  /*0dd0*/  @!P0 LOP3.LUT R28, R11, 0x7ff00000, RZ, 0xc0, !PT ;  /* 0x7ff000000b1c8812 */ /* 0x000fe400078ec0ff */
[----:B------:R-:W-:-:S04]  /*0de0*/  @!P2 SEL R19, R26, 0x63400000, !P3 ;  /* 0x634000001a13a807 */ /* 0x000fc80005800000 */
[----:B------:R-:W-:-:S04]  /*0df0*/  @!P2 LOP3.LUT R22, R19, 0x80000000, R15, 0xf8, !PT ;  /* 0x800000001316a812 */ /* 0x000fc800078ef80f */
[----:B------:R-:W-:Y:S01]  /*0e00*/  @!P2 LOP3.LUT R23, R22, 0x100000, RZ, 0xfc, !PT ;  /* 0x001000001617a812 */ /* 0x000fe200078efcff */
[----:B------:R-:W-:Y:S01]  /*0e10*/  @!P2 IMAD.MOV.U32 R22, RZ, RZ, RZ ;  /* 0x000000ffff16a224 */ /* 0x000fe200078e00ff */
[----:B0-----:R-:W-:-:S08]  /*0e20*/  DFMA R20, R16, -R10, 1 ;  /* 0x3ff000001014742b */ /* 0x001fd0000000080a */
[----:B------:R-:W-:-:S08]  /*0e30*/  DFMA R20, R20, R20, R20 ;  /* 0x000000141414722b */ /* 0x000fd00000000014 */
[----:B------:R-:W-:Y:S01]  /*0e40*/  DFMA R20, R16, R20, R16 ;  /* 0x000000141014722b */ /* 0x000fe20000000010 */
[----:B------:R-:W-:Y:S01]  /*0e50*/  SEL R17, R26, 0x63400000, !P1 ;  /* 0x634000001a117807 */ /* 0x000fe20004800000 */
[----:B------:R-:W-:-:S03]  /*0e60*/  IMAD.MOV.U32 R16, RZ, RZ, R14 ;  /* 0x000000ffff107224 */ /* 0x000fc600078e000e */
[----:B------:R-:W-:-:S03]  /*0e70*/  LOP3.LUT R17, R17, 0x800fffff, R15, 0xf8, !PT ;  /* 0x800fffff11117812 */ /* 0x000fc600078ef80f */
[----:B------:R-:W-:-:S03]  /*0e80*/  DFMA R18, R20, -R10, 1 ;  /* 0x3ff000001412742b */ /* 0x000fc6000000080a */
[----:B------:R-:W-:-:S05]  /*0e90*/  @!P2 DFMA R16, R16, 2, -R22 ;  /* 0x400000001010a82b */ /* 0x000fca0000000816 */
[----:B------:R-:W-:-:S08]  /*0ea0*/  DFMA R18, R20, R18, R20 ;  /* 0x000000121412722b */ /* 0x000fd00000000014 */
[----:B------:R-:W-:-:S08]  /*0eb0*/  DMUL R20, R18, R16 ;  /* 0x0000001012147228 */ /* 0x000fd00000000000 */
[----:B------:R-:W-:-:S08]  /*0ec0*/  DFMA R22, R20, -R10, R16 ;  /* 0x8000000a1416722b */ /* 0x000fd00000000010 */
[----:B------:R-:W-:Y:S01]  /*0ed0*/  DFMA R22, R18, R22, R20 ;  /* 0x000000161216722b */ /* 0x000fe20000000014 */
[----:B------:R-:W-:Y:S01]  /*0ee0*/  IMAD.MOV.U32 R21, RZ, RZ, R25 ;  /* 0x000000ffff157224 */ /* 0x000fe200078e0019 */
[----:B------:R-:W-:-:S05]  /*0ef0*/  @!P2 LOP3.LUT R21, R17, 0x7ff00000, RZ, 0xc0, !PT ;  /* 0x7ff000001115a812 */ /* 0x000fca00078ec0ff */
[----:B------:R-:W-:-:S05]  /*0f00*/  VIADD R18, R21, 0xffffffff ;  /* 0xffffffff15127836 */ /* 0x000fca0000000000 */
[----:B------:R-:W-:Y:S01]  /*0f10*/  ISETP.GT.U32.AND P0, PT, R18, 0x7feffffe, PT ;  /* 0x7feffffe1200780c */ /* 0x000fe20003f04070 */
[----:B------:R-:W-:-:S05]  /*0f20*/  VIADD R18, R28, 0xffffffff ;  /* 0xffffffff1c127836 */ /* 0x000fca0000000000 */
[----:B------:R-:W-:-:S13]  /*0f30*/  ISETP.GT.U32.OR P0, PT, R18, 0x7feffffe, P0 ;  /* 0x7feffffe1200780c */ /* 0x000fda0000704470 */
[----:B------:R-:W-:Y:S05]  /*0f40*/  @P0 BRA `(.L_x_17) ;  /* 0x00000000006c0947 */ /* 0x000fea0003800000 */
[----:B------:R-:W-:-:S04]  /*0f50*/  LOP3.LUT R18, R13, 0x7ff00000, RZ, 0xc0, !PT ;  /* 0x7ff000000d127812 */ /* 0x000fc800078ec0ff */
[CC--:B------:R-:W-:Y:S02]  /*0f60*/  VIADDMNMX R14, R25.reuse, -R18.reuse, 0xb9600000, !PT ;  /* 0xb9600000190e7446 */ /* 0x0c0fe40007800912 */
[----:B------:R-:W-:Y:S02]  /*0f70*/  ISETP.GE.U32.AND P0, PT, R25, R18, PT ;  /* 0x000000121900720c */ /* 0x000fe40003f06070 */
[----:B------:R-:W-:Y:S02]  /*0f80*/  VIMNMX R14, PT, PT, R14, 0x46a00000, PT ;  /* 0x46a000000e0e7848 */ /* 0x000fe40003fe0100 */
[----:B------:R-:W-:-:S05]  /*0f90*/  SEL R15, R26, 0x63400000, !P0 ;  /* 0x634000001a0f7807 */ /* 0x000fca0004000000 */
[----:B------:R-:W-:Y:S02]  /*0fa0*/  IMAD.IADD R20, R14, 0x1, -R15 ;  /* 0x000000010e147824 */ /* 0x000fe400078e0a0f */
[----:B------:R-:W-:Y:S02]  /*0fb0*/  IMAD.MOV.U32 R14, RZ, RZ, RZ ;  /* 0x000000ffff0e7224 */ /* 0x000fe400078e00ff */
[----:B------:R-:W-:-:S06]  /*0fc0*/  VIADD R15, R20, 0x7fe00000 ;  /* 0x7fe00000140f7836 */ /* 0x000fcc0000000000 */
[----:B------:R-:W-:-:S10]  /*0fd0*/  DMUL R18, R22, R14 ;  /* 0x0000000e16127228 */ /* 0x000fd40000000000 */
[----:B------:R-:W-:-:S13]  /*0fe0*/  FSETP.GTU.AND P0, PT, |R19|, 1.469367938527859385e-39, PT ;  /* 0x001000001300780b */ /* 0x000fda0003f0c200 */
[----:B------:R-:W-:Y:S05]  /*0ff0*/  @P0 BRA `(.L_x_18) ;  /* 0x0000000000940947 */ /* 0x000fea0003800000 */
[----:B------:R-:W-:Y:S01]  /*1000*/  DFMA R10, R22, -R10, R16 ;  /* 0x8000000a160a722b */ /* 0x000fe20000000010 */
[----:B------:R-:W-:-:S09]  /*1010*/  IMAD.MOV.U32 R14, RZ, RZ, RZ ;  /* 0x000000ffff0e7224 */ /* 0x000fd200078e00ff */
[C---:B------:R-:W-:Y:S02]  /*1020*/  FSETP.NEU.AND P0, PT, R11.reuse, RZ, PT ;  /* 0x000000ff0b00720b */ /* 0x040fe40003f0d000 */
[----:B------:R-:W-:-:S04]  /*1030*/  LOP3.LUT R13, R11, 0x80000000, R13, 0x48, !PT ;  /* 0x800000000b0d7812 */ /* 0x000fc800078e480d */
[----:B------:R-:W-:-:S07]  /*1040*/  LOP3.LUT R15, R13, R15, RZ, 0xfc, !PT ;  /* 0x0000000f0d0f7212 */ /* 0x000fce00078efcff */
[----:B------:R-:W-:Y:S05]  /*1050*/  @!P0 BRA `(.L_x_18) ;  /* 0x00000000007c8947 */ /* 0x000fea0003800000 */
[----:B------:R-:W-:Y:S01]  /*1060*/  IMAD.MOV R11, RZ, RZ, -R20 ;  /* 0x000000ffff0b7224 */ /* 0x000fe200078e0a14 */
[----:B------:R-:W-:Y:S01]  /*1070*/  DMUL.RP R14, R22, R14 ;  /* 0x0000000e160e7228 */ /* 0x000fe20000008000 */
[----:B------:R-:W-:-:S06]  /*1080*/  IMAD.MOV.U32 R10, RZ, RZ, RZ ;  /* 0x000000ffff0a7224 */ /* 0x000fcc00078e00ff */
[----:B------:R-:W-:-:S03]  /*1090*/  DFMA R10, R18, -R10, R22 ;  /* 0x8000000a120a722b */ /* 0x000fc60000000016 */
[----:B------:R-:W-:-:S03]  /*10a0*/  LOP3.LUT R13, R15, R13, RZ, 0x3c, !PT ;  /* 0x0000000d0f0d7212 */ /* 0x000fc600078e3cff */
[----:B------:R-:W-:-:S04]  /*10b0*/  IADD3 R10, PT, PT, -R20, -0x43300000, RZ ;  /* 0xbcd00000140a7810 */ /* 0x000fc80007ffe1ff */
[----:B------:R-:W-:-:S04]  /*10c0*/  FSETP.NEU.AND P0, PT, |R11|, R10, PT ;  /* 0x0000000a0b00720b */ /* 0x000fc80003f0d200 */
[----:B------:R-:W-:Y:S02]  /*10d0*/  FSEL R18, R14, R18, !P0 ;  /* 0x000000120e127208 */ /* 0x000fe40004000000 */
[----:B------:R-:W-:Y:S01]  /*10e0*/  FSEL R19, R13, R19, !P0 ;  /* 0x000000130d137208 */ /* 0x000fe20004000000 */
[----:B------:R-:W-:Y:S06]  /*10f0*/  BRA `(.L_x_18) ;  /* 0x0000000000547947 */ /* 0x000fec0003800000 */
.L_x_17:
[----:B------:R-:W-:-:S14]  /*1100*/  DSETP.NAN.AND P0, PT, R14, R14, PT ;  /* 0x0000000e0e00722a */ /* 0x000fdc0003f08000 */
[----:B------:R-:W-:Y:S05]  /*1110*/  @P0 BRA `(.L_x_19) ;  /* 0x0000000000440947 */ /* 0x000fea0003800000 */
[----:B------:R-:W-:-:S14]  /*1120*/  DSETP.NAN.AND P0, PT, R12, R12, PT ;  /* 0x0000000c0c00722a */ /* 0x000fdc0003f08000 */
[----:B------:R-:W-:Y:S05]  /*1130*/  @P0 BRA `(.L_x_20) ;  /* 0x0000000000300947 */ /* 0x000fea0003800000 */
[----:B------:R-:W-:Y:S01]  /*1140*/  ISETP.NE.AND P0, PT, R21, R28, PT ;  /* 0x0000001c1500720c */ /* 0x000fe20003f05270 */
[----:B------:R-:W-:Y:S02]  /*1150*/  IMAD.MOV.U32 R18, RZ, RZ, 0x0 ;  /* 0x00000000ff127424 */ /* 0x000fe400078e00ff */
[----:B------:R-:W-:-:S10]  /*1160*/  IMAD.MOV.U32 R19, RZ, RZ, -0x80000 ;  /* 0xfff80000ff137424 */ /* 0x000fd400078e00ff */
[----:B------:R-:W-:Y:S05]  /*1170*/  @!P0 BRA `(.L_x_18) ;  /* 0x0000000000348947 */ /* 0x000fea0003800000 */
[----:B------:R-:W-:Y:S02]  /*1180*/  ISETP.NE.AND P0, PT, R21, 0x7ff00000, PT ;  /* 0x7ff000001500780c */ /* 0x000fe40003f05270 */
[----:B------:R-:W-:Y:S02]  /*1190*/  LOP3.LUT R19, R15, 0x80000000, R13, 0x48, !PT ;  /* 0x800000000f137812 */ /* 0x000fe400078e480d */
[----:B------:R-:W-:-:S13]  /*11a0*/  ISETP.EQ.OR P0, PT, R28, RZ, !P0 ;  /* 0x000000ff1c00720c */ /* 0x000fda0004702670 */
[----:B------:R-:W-:Y:S01]  /*11b0*/  @P0 LOP3.LUT R10, R19, 0x7ff00000, RZ, 0xfc, !PT ;  /* 0x7ff00000130a0812 */ /* 0x000fe200078efcff */
[----:B------:R-:W-:Y:S02]  /*11c0*/  @!P0 IMAD.MOV.U32 R18, RZ, RZ, RZ ;  /* 0x000000ffff128224 */ /* 0x000fe400078e00ff */
[----:B------:R-:W-:Y:S02]  /*11d0*/  @P0 IMAD.MOV.U32 R18, RZ, RZ, RZ ;  /* 0x000000ffff120224 */ /* 0x000fe400078e00ff */
[----:B------:R-:W-:Y:S01]  /*11e0*/  @P0 IMAD.MOV.U32 R19, RZ, RZ, R10 ;  /* 0x000000ffff130224 */ /* 0x000fe200078e000a */
[----:B------:R-:W-:Y:S06]  /*11f0*/  BRA `(.L_x_18) ;  /* 0x0000000000147947 */ /* 0x000fec0003800000 */
.L_x_20:
[----:B------:R-:W-:Y:S01]  /*1200*/  LOP3.LUT R19, R13, 0x80000, RZ, 0xfc, !PT ;  /* 0x000800000d137812 */ /* 0x000fe200078efcff */
[----:B------:R-:W-:Y:S01]  /*1210*/  IMAD.MOV.U32 R18, RZ, RZ, R12 ;  /* 0x000000ffff127224 */ /* 0x000fe200078e000c */
[----:B------:R-:W-:Y:S06]  /*1220*/  BRA `(.L_x_18) ;  /* 0x0000000000087947 */ /* 0x000fec0003800000 */
.L_x_19:
[----:B------:R-:W-:Y:S01]  /*1230*/  LOP3.LUT R19, R15, 0x80000, RZ, 0xfc, !PT ;  /* 0x000800000f137812 */ /* 0x000fe200078efcff */
[----:B------:R-:W-:-:S07]  /*1240*/  IMAD.MOV.U32 R18, RZ, RZ, R14 ;  /* 0x000000ffff127224 */ /* 0x000fce00078e000e */
.L_x_18:
[----:B------:R-:W-:Y:S05]  /*1250*/  BSYNC.RECONVERGENT B2 ;  /* 0x0000000000027941 */ /* 0x000fea0003800200 */
.L_x_16:
[----:B------:R-:W-:Y:S02]  /*1260*/  IMAD.MOV.U32 R10, RZ, RZ, R0 ;  /* 0x000000ffff0a7224 */ /* 0x000fe400078e0000 */
[----:B------:R-:W-:-:S04]  /*1270*/  IMAD.MOV.U32 R11, RZ, RZ, 0x0 ;  /* 0x00000000ff0b7424 */ /* 0x000fc800078e00ff */
[----:B------:R-:W-:Y:S05]  /*1280*/  RET.REL.NODEC R10 `(_Z14projectHelper3iPfS_S_) ;  /* 0xffffffec0a5c7950 */ /* 0x000fea0003c3ffff */
.L_x_21:
        /* <DEDUP_REMOVED lines=15> */
.L_x_40:


//--------------------- .text._Z14projectHelper2iPfS_S_ --------------------------
	.section	.text._Z14projectHelper2iPfS_S_,"ax",@progbits
	.align	128
        .global         _Z14projectHelper2iPfS_S_
        .type           _Z14projectHelper2iPfS_S_,@function
        .size           _Z14projectHelper2iPfS_S_,(.L_x_45 - _Z14projectHelper2iPfS_S_)
        .other          _Z14projectHelper2iPfS_S_,@"STO_CUDA_ENTRY STV_DEFAULT"
_Z14projectHelper2iPfS_S_:
.text._Z14projectHelper2iPfS_S_:
        /* <DEDUP_REMOVED lines=15> */
[----:B------:R-:W-:Y:S01]  /*00f0*/  IMAD R5, R6, R7, RZ ;  /* 0x0000000706057224 */ /* 0x000fe200078e02ff */
[----:B------:R-:W-:-:S03]  /*0100*/  LOP3.LUT R6, RZ, R9, RZ, 0x33, !PT ;  /* 0x00000009ff067212 */ /* 0x000fc600078e33ff */
        /* <DEDUP_REMOVED lines=21> */
[----:B------:R-:W0:Y:S01]  /*0260*/  LDC.64 R4, c[0x0][0x390] ;  /* 0x0000e400ff047b82 */ /* 0x000e220000000a00 */
[----:B------:R-:W1:Y:S01]  /*0270*/  LDCU.64 UR6, c[0x0][0x388] ;  /* 0x00007100ff0677ac */ /* 0x000e620008000a00 */
[----:B------:R-:W-:Y:S01]  /*0280*/  SEL R3, R3, R2, !P0 ;  /* 0x0000000203037207 */ /* 0x000fe20004000000 */
[----:B------:R-:W-:Y:S01]  /*0290*/  IMAD R8, R8, R7, RZ ;  /* 0x0000000708087224 */ /* 0x000fe200078e02ff */
[----:B------:R-:W2:Y:S03]  /*02a0*/  LDCU.128 UR8, c[0x0][0x390] ;  /* 0x00007200ff0877ac */ /* 0x000ea60008000c00 */
[----:B------:R-:W-:-:S02]  /*02b0*/  IMAD R10, R7, 0x2, R8 ;  /* 0x00000002070a7824 */ /* 0x000fc400078e0208 */
[----:B------:R-:W-:Y:S01]  /*02c0*/  @!P2 IMAD.MOV R3, RZ, RZ, -R3 ;  /* 0x000000ffff03a224 */ /* 0x000fe200078e0a03 */
[----:B------:R-:W3:Y:S04]  /*02d0*/  LDCU.64 UR4, c[0x0][0x358] ;  /* 0x00006b00ff0477ac */ /* 0x000ee80008000a00 */
[----:B------:R-:W-:Y:S01]  /*02e0*/  SEL R3, R6, R3, !P1 ;  /* 0x0000000306037207 */ /* 0x000fe20004800000 */
[----:B------:R-:W-:-:S03]  /*02f0*/  IMAD.IADD R6, R7, 0x1, R8 ;  /* 0x0000000107067824 */ /* 0x000fc600078e0208 */
[----:B------:R-:W-:Y:S02]  /*0300*/  SHF.R.S32.HI R11, RZ, 0x1f, R3 ;  /* 0x0000001fff0b7819 */ /* 0x000fe40000011403 */
[C---:B------:R-:W-:Y:S02]  /*0310*/  IADD3 R0, P0, PT, R3.reuse, R6, RZ ;  /* 0x0000000603007210 */ /* 0x040fe40007f1e0ff */
[C---:B------:R-:W-:Y:S02]  /*0320*/  IADD3 R12, P1, PT, R3.reuse, R8, RZ ;  /* 0x00000008030c7210 */ /* 0x040fe40007f3e0ff */
[----:B------:R-:W-:Y:S01]  /*0330*/  LEA.HI.X.SX32 R9, R6, R11, 0x1, P0 ;  /* 0x0000000b06097211 */ /* 0x000fe200000f0eff */
[C---:B------:R-:W-:Y:S01]  /*0340*/  IMAD.SHL.U32 R2, R0.reuse, 0x4, RZ ;  /* 0x0000000400027824 */ /* 0x040fe200078e00ff */
[C---:B------:R-:W-:Y:S02]  /*0350*/  IADD3 R13, P2, PT, R3.reuse, R10, RZ ;  /* 0x0000000a030d7210 */ /* 0x040fe40007f5e0ff */
[----:B------:R-:W-:Y:S01]  /*0360*/  SHF.L.U64.HI R0, R0, 0x2, R9 ;  /* 0x0000000200007819 */ /* 0x000fe20000010209 */
[----:B------:R-:W-:Y:S01]  /*0370*/  IMAD.IADD R9, R3, 0x1, R6 ;  /* 0x0000000103097824 */ /* 0x000fe200078e0206 */
[----:B-1----:R-:W-:-:S02]  /*0380*/  IADD3 R6, P0, PT, R2, UR6, RZ ;  /* 0x0000000602067c10 */ /* 0x002fc4000ff1e0ff */
[-C--:B------:R-:W-:Y:S01]  /*0390*/  LEA.HI.X.SX32 R14, R10, R11.reuse, 0x1, P2 ;  /* 0x0000000b0a0e7211 */ /* 0x080fe200010f0eff */
[----:B0-----:R-:W-:Y:S01]  /*03a0*/  IMAD.WIDE R4, R9, 0x4, R4 ;  /* 0x0000000409047825 */ /* 0x001fe200078e0204 */
[----:B------:R-:W-:Y:S02]  /*03b0*/  IADD3.X R7, PT, PT, R0, UR7, RZ, P0, !PT ;  /* 0x0000000700077c10 */ /* 0x000fe400087fe4ff */
[----:B------:R-:W-:Y:S02]  /*03c0*/  LEA.HI.X.SX32 R9, R8, R11, 0x1, P1 ;  /* 0x0000000b08097211 */ /* 0x000fe400008f0eff */
[C---:B--2---:R-:W-:Y:S01]  /*03d0*/  LEA R8, P0, R12.reuse, UR8, 0x2 ;  /* 0x000000080c087c11 */ /* 0x044fe2000f8010ff */
[----:B---3--:R-:W2:Y:S04]  /*03e0*/  LDG.E R6, desc[UR4][R6.64+0x4] ;  /* 0x0000040406067981 */ /* 0x008ea8000c1e1900 */
[----:B------:R-:W2:Y:S01]  /*03f0*/  LDG.E R3, desc[UR4][R4.64] ;  /* 0x0000000404037981 */ /* 0x000ea2000c1e1900 */
[----:B------:R-:W-:-:S02]  /*0400*/  LEA.HI.X R9, R12, UR9, R9, 0x2, P0 ;  /* 0x000000090c097c11 */ /* 0x000fc400080f1409 */
[C---:B------:R-:W-:Y:S01]  /*0410*/  LEA R10, P0, R13.reuse, UR8, 0x2 ;  /* 0x000000080d0a7c11 */ /* 0x040fe2000f8010ff */
[----:B------:R-:W3:Y:S03]  /*0420*/  LDG.E R12, desc[UR4][R4.64+0x8] ;  /* 0x00000804040c7981 */ /* 0x000ee6000c1e1900 */
[----:B------:R-:W-:Y:S01]  /*0430*/  LEA.HI.X R11, R13, UR9, R14, 0x2, P0 ;  /* 0x000000090d0b7c11 */ /* 0x000fe200080f140e */
[----:B------:R-:W4:Y:S04]  /*0440*/  LDG.E R8, desc[UR4][R8.64+0x4] ;  /* 0x0000040408087981 */ /* 0x000f28000c1e1900 */
[----:B------:R-:W5:Y:S01]  /*0450*/  LDG.E R10, desc[UR4][R10.64+0x4] ;  /* 0x000004040a0a7981 */ /* 0x000f62000c1e1900 */
[----:B------:R-:W-:Y:S01]  /*0460*/  IADD3 R2, P0, PT, R2, UR10, RZ ;  /* 0x0000000a02027c10 */ /* 0x000fe2000ff1e0ff */
[----:B--2---:R-:W-:-:S04]  /*0470*/  FADD R3, R6, R3 ;  /* 0x0000000306037221 */ /* 0x004fc80000000000 */
[----:B---3--:R-:W-:-:S04]  /*0480*/  FADD R3, R3, R12 ;  /* 0x0000000c03037221 */ /* 0x008fc80000000000 */
[----:B----4-:R-:W-:-:S04]  /*0490*/  FADD R3, R3, R8 ;  /* 0x0000000803037221 */ /* 0x010fc80000000000 */
[----:B-----5:R-:W-:Y:S01]  /*04a0*/  FADD R6, R3, R10 ;  /* 0x0000000a03067221 */ /* 0x020fe20000000000 */
[----:B------:R-:W-:-:S03]  /*04b0*/  IADD3.X R3, PT, PT, R0, UR11, RZ, P0, !PT ;  /* 0x0000000b00037c10 */ /* 0x000fc600087fe4ff */
[----:B------:R-:W-:-:S05]  /*04c0*/  FMUL R7, R6, 0.25 ;  /* 0x3e80000006077820 */ /* 0x000fca0000400000 */
[----:B------:R0:W-:Y:S02]  /*04d0*/  STG.E desc[UR4][R2.64+0x4], R7 ;  /* 0x0000040702007986 */ /* 0x0001e4000c101904 */
.L_x_23:
[----:B------:R-:W-:Y:S05]  /*04e0*/  BSYNC.RECONVERGENT B0 ;  /* 0x0000000000007941 */ /* 0x000fea0003800200 */
.L_x_22:
[----:B------:R-:W-:Y:S06]  /*04f0*/  BAR.SYNC.DEFER_BLOCKING 0x0 ;  /* 0x0000000000007b1d */ /* 0x000fec0000010000 */
[----:B------:R-:W-:Y:S05]  /*0500*/  EXIT ;  /* 0x000000000000794d */ /* 0x000fea0003800000 */
.L_x_24:
        /* <DEDUP_REMOVED lines=15> */
.L_x_45:


//--------------------- .text._Z14projectHelper1iPfS_S_S_ --------------------------
	.section	.text._Z14projectHelper1iPfS_S_S_,"ax",@progbits
	.align	128
        .global         _Z14projectHelper1iPfS_S_S_
        .type           _Z14projectHelper1iPfS_S_S_,@function
        .size           _Z14projectHelper1iPfS_S_S_,(.L_x_41 - _Z14projectHelper1iPfS_S_S_)
        .other          _Z14projectHelper1iPfS_S_S_,@"STO_CUDA_ENTRY STV_DEFAULT"
_Z14projectHelper1iPfS_S_S_:
.text._Z14projectHelper1iPfS_S_S_:
        /* <DEDUP_REMOVED lines=54> */
[----:B0-----:R-:W-:Y:S05]  /*0360*/  CALL.REL.NOINC `($__internal_2_$__cuda_sm20_dblrcp_rn_slowpath_v3) ;  /* 0x0000000000e47944 */ /* 0x001fea0003c00000 */
[----:B------:R-:W-:Y:S02]  /*0370*/  IMAD.MOV.U32 R6, RZ, RZ, R10 ;  /* 0x000000ffff067224 */ /* 0x000fe400078e000a */
[----:B------:R-:W-:-:S07]  /*0380*/  IMAD.MOV.U32 R7, RZ, RZ, R11 ;  /* 0x000000ffff077224 */ /* 0x000fce00078e000b */
.L_x_27:
[----:B------:R-:W1:Y:S01]  /*0390*/  LDC R5, c[0x0][0x380] ;  /* 0x0000e000ff057b82 */ /* 0x000e620000000800 */
[----:B------:R-:W2:Y:S01]  /*03a0*/  LDCU.64 UR4, c[0x0][0x388] ;  /* 0x00007100ff0477ac */ /* 0x000ea20008000a00 */
[----:B------:R-:W-:Y:S02]  /*03b0*/  SHF.R.S32.HI R14, RZ, 0x1f, R4 ;  /* 0x0000001fff0e7819 */ /* 0x000fe40000011404 */
[C---:B0-----:R-:W-:Y:S01]  /*03c0*/  R2UR UR8, R2.reuse ;  /* 0x00000000020872ca */ /* 0x041fe200000e0000 */
[----:B------:R-:W0:Y:S01]  /*03d0*/  LDCU.64 UR6, c[0x0][0x390] ;  /* 0x00007200ff0677ac */ /* 0x000e220008000a00 */
[C---:B------:R-:W-:Y:S02]  /*03e0*/  R2UR UR9, R3.reuse ;  /* 0x00000000030972ca */ /* 0x040fe400000e0000 */
[----:B------:R-:W3:Y:S01]  /*03f0*/  LDC.64 R12, c[0x0][0x388] ;  /* 0x0000e200ff0c7b82 */ /* 0x000ee20000000a00 */
[----:B------:R-:W-:Y:S02]  /*0400*/  R2UR UR10, R2 ;  /* 0x00000000020a72ca */ /* 0x000fe400000e0000 */
[----:B------:R-:W-:-:S02]  /*0410*/  R2UR UR11, R3 ;  /* 0x00000000030b72ca */ /* 0x000fc400000e0000 */
[----:B------:R-:W-:Y:S02]  /*0420*/  R2UR UR12, R2 ;  /* 0x00000000020c72ca */ /* 0x000fe400000e0000 */
[----:B------:R-:W-:Y:S01]  /*0430*/  R2UR UR13, R3 ;  /* 0x00000000030d72ca */ /* 0x000fe200000e0000 */
[----:B-1----:R-:W-:-:S04]  /*0440*/  VIADD R5, R5, 0x2 ;  /* 0x0000000205057836 */ /* 0x002fc80000000000 */
[----:B------:R-:W-:-:S04]  /*0450*/  IMAD R9, R0, R5, R5 ;  /* 0x0000000500097224 */ /* 0x000fc800078e0205 */
[----:B------:R-:W-:Y:S01]  /*0460*/  IMAD.IADD R0, R5, 0x1, R9 ;  /* 0x0000000105007824 */ /* 0x000fe200078e0209 */
[----:B------:R-:W-:-:S03]  /*0470*/  IADD3 R8, P0, PT, R4, R9, RZ ;  /* 0x0000000904087210 */ /* 0x000fc60007f1e0ff */
[----:B------:R-:W-:Y:S01]  /*0480*/  IMAD R5, R5, -0x2, R0 ;  /* 0xfffffffe05057824 */ /* 0x000fe200078e0200 */
[----:B------:R-:W-:Y:S02]  /*0490*/  LEA.HI.X.SX32 R11, R9, R14, 0x1, P0 ;  /* 0x0000000e090b7211 */ /* 0x000fe400000f0eff */
[----:B--2---:R-:W-:Y:S02]  /*04a0*/  LEA R10, P0, R8, UR4, 0x2 ;  /* 0x00000004080a7c11 */ /* 0x004fe4000f8010ff */
[----:B------:R-:W-:Y:S02]  /*04b0*/  R2UR UR4, R2 ;  /* 0x00000000020472ca */ /* 0x000fe400000e0000 */
[----:B------:R-:W-:Y:S02]  /*04c0*/  LEA.HI.X R11, R8, UR5, R11, 0x2, P0 ;  /* 0x00000005080b7c11 */ /* 0x000fe400080f140b */
[----:B------:R-:W-:Y:S02]  /*04d0*/  IADD3 R15, P0, PT, R4, R0, RZ ;  /* 0x00000000040f7210 */ /* 0x000fe40007f1e0ff */
[----:B------:R-:W-:-:S02]  /*04e0*/  R2UR UR5, R3 ;  /* 0x00000000030572ca */ /* 0x000fc400000e0000 */
[-C--:B------:R-:W-:Y:S01]  /*04f0*/  LEA.HI.X.SX32 R16, R0, R14.reuse, 0x1, P0 ;  /* 0x0000000e00107211 */ /* 0x080fe200000f0eff */
[C---:B------:R-:W-:Y:S01]  /*0500*/  IMAD.IADD R0, R4.reuse, 0x1, R9 ;  /* 0x0000000104007824 */ /* 0x040fe200078e0209 */
[C---:B0-----:R-:W-:Y:S02]  /*0510*/  LEA R8, P0, R15.reuse, UR6, 0x2 ;  /* 0x000000060f087c11 */ /* 0x041fe4000f8010ff */
[----:B------:R-:W-:Y:S01]  /*0520*/  IADD3 R4, P1, PT, R4, R5, RZ ;  /* 0x0000000504047210 */ /* 0x000fe20007f3e0ff */
[----:B---3--:R-:W-:Y:S01]  /*0530*/  IMAD.WIDE R12, R0, 0x4, R12 ;  /* 0x00000004000c7825 */ /* 0x008fe200078e020c */
[----:B------:R-:W-:Y:S02]  /*0540*/  LEA.HI.X R9, R15, UR7, R16, 0x2, P0 ;  /* 0x000000070f097c11 */ /* 0x000fe400080f1410 */
[----:B------:R-:W-:Y:S02]  /*0550*/  LEA.HI.X.SX32 R5, R5, R14, 0x1, P1 ;  /* 0x0000000e05057211 */ /* 0x000fe400008f0eff */
[C---:B------:R-:W-:Y:S01]  /*0560*/  LEA R16, P0, R4.reuse, UR6, 0x2 ;  /* 0x0000000604107c11 */ /* 0x040fe2000f8010ff */
[----:B------:R-:W2:Y:S04]  /*0570*/  LDG.E R10, desc[UR4][R10.64+0x8] ;  /* 0x000008040a0a7981 */ /* 0x000ea8000c1e1900 */
[----:B------:R-:W2:Y:S01]  /*0580*/  LDG.E R13, desc[UR8][R12.64] ;  /* 0x000000080c0d7981 */ /* 0x000ea2000c1e1900 */
[----:B------:R-:W-:-:S03]  /*0590*/  LEA.HI.X R17, R4, UR7, R5, 0x2, P0 ;  /* 0x0000000704117c11 */ /* 0x000fc600080f1405 */
[----:B------:R-:W3:Y:S04]  /*05a0*/  LDG.E R9, desc[UR10][R8.64+0x4] ;  /* 0x0000040a08097981 */ /* 0x000ee8000c1e1900 */
[----:B------:R-:W4:Y:S01]  /*05b0*/  LDG.E R17, desc[UR12][R16.64+0x4] ;  /* 0x0000040c10117981 */ /* 0x000f22000c1e1900 */
[----:B------:R-:W0:Y:S01]  /*05c0*/  F2F.F32.F64 R6, R6 ;  /* 0x0000000600067310 */ /* 0x000e220000301000 */
[----:B------:R-:W-:Y:S02]  /*05d0*/  R2UR UR6, R2 ;  /* 0x00000000020672ca */ /* 0x000fe400000e0000 */
[----:B------:R-:W-:-:S05]  /*05e0*/  R2UR UR7, R3 ;  /* 0x00000000030772ca */ /* 0x000fca00000e0000 */
[----:B0-----:R-:W0:Y:S02]  /*05f0*/  F2F.F64.F32 R4, R6 ;  /* 0x0000000600047310 */ /* 0x001e240000201800 */
[----:B0-----:R-:W-:Y:S01]  /*0600*/  DMUL R4, R4, -0.5 ;  /* 0xbfe0000004047828 */ /* 0x001fe20000000000 */
[----:B--2---:R-:W-:Y:S02]  /*0610*/  FADD R14, R10, -R13 ;  /* 0x8000000d0a0e7221 */ /* 0x004fe40000000000 */
[----:B------:R-:W0:Y:S02]  /*0620*/  LDC.64 R10, c[0x0][0x3a0] ;  /* 0x0000e800ff0a7b82 */ /* 0x000e240000000a00 */
[----:B---3--:R-:W-:-:S04]  /*0630*/  FADD R14, R14, R9 ;  /* 0x000000090e0e7221 */ /* 0x008fc80000000000 */
[----:B----4-:R-:W-:Y:S02]  /*0640*/  FADD R14, R14, -R17 ;  /* 0x800000110e0e7221 */ /* 0x010fe40000000000 */
[----:B------:R-:W1:Y:S04]  /*0650*/  LDC.64 R12, c[0x0][0x398] ;  /* 0x0000e600ff0c7b82 */ /* 0x000e680000000a00 */
[----:B------:R-:W2:Y:S01]  /*0660*/  F2F.F64.F32 R14, R14 ;  /* 0x0000000e000e7310 */ /* 0x000ea20000201800 */
[----:B0-----:R-:W-:Y:S01]  /*0670*/  IMAD.WIDE R2, R0, 0x4, R10 ;  /* 0x0000000400027825 */ /* 0x001fe200078e020a */
[----:B--2---:R-:W-:-:S03]  /*0680*/  DMUL R4, R4, R14 ;  /* 0x0000000e04047228 */ /* 0x004fc60000000000 */
[----:B-1----:R-:W-:-:S07]  /*0690*/  IMAD.WIDE R6, R0, 0x4, R12 ;  /* 0x0000000400067825 */ /* 0x002fce00078e020c */
[----:B------:R-:W0:Y:S02]  /*06a0*/  F2F.F32.F64 R5, R4 ;  /* 0x0000000400057310 */ /* 0x000e240000301000 */
[----:B0-----:R0:W-:Y:S04]  /*06b0*/  STG.E desc[UR4][R2.64+0x4], R5 ;  /* 0x0000040502007986 */ /* 0x0011e8000c101904 */
[----:B------:R0:W-:Y:S02]  /*06c0*/  STG.E desc[UR6][R6.64+0x4], RZ ;  /* 0x000004ff06007986 */ /* 0x0001e4000c101906 */
.L_x_26:
[----:B------:R-:W-:Y:S05]  /*06d0*/  BSYNC.RECONVERGENT B0 ;  /* 0x0000000000007941 */ /* 0x000fea0003800200 */
.L_x_25:
[----:B------:R-:W-:Y:S06]  /*06e0*/  BAR.SYNC.DEFER_BLOCKING 0x0 ;  /* 0x0000000000007b1d */ /* 0x000fec0000010000 */
[----:B------:R-:W-:Y:S05]  /*06f0*/  EXIT ;  /* 0x000000000000794d */ /* 0x000fea0003800000 */
        .weak           $__internal_2_$__cuda_sm20_dblrcp_rn_slowpath_v3
        .type           $__internal_2_$__cuda_sm20_dblrcp_rn_slowpath_v3,@function
        .size           $__internal_2_$__cuda_sm20_dblrcp_rn_slowpath_v3,(.L_x_41 - $__internal_2_$__cuda_sm20_dblrcp_rn_slowpath_v3)
$__internal_2_$__cuda_sm20_dblrcp_rn_slowpath_v3:
        /* <DEDUP_REMOVED lines=23> */
.L_x_30:
        /* <DEDUP_REMOVED lines=10> */
.L_x_28:
[----:B------:R-:W-:Y:S01]  /*0910*/  LOP3.LUT R11, R9, 0x80000, RZ, 0xfc, !PT ;  /* 0x00080000090b7812 */ /* 0x000fe200078efcff */
[----:B------:R-:W-:-:S07]  /*0920*/  IMAD.MOV.U32 R10, RZ, RZ, R8 ;  /* 0x000000ffff0a7224 */ /* 0x000fce00078e0008 */
.L_x_29:
[----:B------:R-:W-:-:S04]  /*0930*/  IMAD.MOV.U32 R7, RZ, RZ, 0x0 ;  /* 0x00000000ff077424 */ /* 0x000fc800078e00ff */
[----:B------:R-:W-:Y:S05]  /*0940*/  RET.REL.NODEC R6 `(_Z14projectHelper1iPfS_S_S_) ;  /* 0xfffffff406ac7950 */ /* 0x000fea0003c3ffff */
.L_x_31:
        /* <DEDUP_REMOVED lines=11> */
.L_x_41:


//--------------------- .text._Z14set_bnd_finishiiPf --------------------------
	.section	.text._Z14set_bnd_finishiiPf,"ax",@progbits
	.align	128
        .global         _Z14set_bnd_finishiiPf
        .type           _Z14set_bnd_finishiiPf,@function
        .size           _Z14set_bnd_finishiiPf,(.L_x_47 - _Z14set_bnd_finishiiPf)
        .other          _Z14set_bnd_finishiiPf,@"STO_CUDA_ENTRY STV_DEFAULT"
_Z14set_bnd_finishiiPf:
.text._Z14set_bnd_finishiiPf:
[----:B------:R-:W-:Y:S08]  /*0000*/  LDC R1, c[0x0][0x37c] ;  /* 0x0000df00ff017b82 */ /* 0x000ff00000000800 */
[----:B------:R-:W0:Y:S01]  /*0010*/  LDC R9, c[0x0][0x380] ;  /* 0x0000e000ff097b82 */ /* 0x000e220000000800 */
[----:B------:R-:W1:Y:S07]  /*0020*/  LDCU.64 UR4, c[0x0][0x358] ;  /* 0x00006b00ff0477ac */ /* 0x000e6e0008000a00 */
[----:B------:R-:W0:Y:S08]  /*0030*/  LDC.64 R4, c[0x0][0x388] ;  /* 0x0000e200ff047b82 */ /* 0x000e300000000a00 */
[----:B------:R-:W2:Y:S01]  /*0040*/  LDC.64 R10, c[0x0][0x388] ;  /* 0x0000e200ff0a7b82 */ /* 0x000ea20000000a00 */
[----:B0-----:R-:W-:-:S05]  /*0050*/  IMAD.WIDE R2, R9, 0x4, R4 ;  /* 0x0000000409027825 */ /* 0x001fca00078e0204 */
[----:B-1----:R-:W3:Y:S04]  /*0060*/  LDG.E R7, desc[UR4][R2.64+0x8] ;  /* 0x0000080402077981 */ /* 0x002ee8000c1e1900 */
[----:B--2---:R-:W3:Y:S01]  /*0070*/  LDG.E R0, desc[UR4][R10.64+0x4] ;  /* 0x000004040a007981 */ /* 0x004ee2000c1e1900 */
[----:B------:R-:W-:-:S05]  /*0080*/  IADD3 R6, PT, PT, R9, 0x2, RZ ;  /* 0x0000000209067810 */ /* 0x000fca0007ffe0ff */
[----:B------:R-:W-:-:S05]  /*0090*/  IMAD R15, R6, R9, RZ ;  /* 0x00000009060f7224 */ /* 0x000fca00078e02ff */
[----:B------:R-:W-:Y:S01]  /*00a0*/  IADD3 R17, PT, PT, R6, R15, RZ ;  /* 0x0000000f06117210 */ /* 0x000fe20007ffe0ff */
[----:B---3--:R-:W-:Y:S01]  /*00b0*/  FADD R0, R0, R7 ;  /* 0x0000000700007221 */ /* 0x008fe20000000000 */
[----:B------:R-:W-:-:S04]  /*00c0*/  IMAD.WIDE R6, R15, 0x4, R4 ;  /* 0x000000040f067825 */ /* 0x000fc800078e0204 */
[----:B------:R-:W-:Y:S01]  /*00d0*/  FMUL R13, R0, 0.5 ;  /* 0x3f000000000d7820 */ /* 0x000fe20000400000 */
[----:B------:R-:W-:-:S04]  /*00e0*/  IMAD.WIDE R4, R17, 0x4, R4 ;  /* 0x0000000411047825 */ /* 0x000fc800078e0204 */
[----:B------:R0:W-:Y:S04]  /*00f0*/  STG.E desc[UR4][R10.64], R13 ;  /* 0x0000000d0a007986 */ /* 0x0001e8000c101904 */
[----:B------:R-:W2:Y:S04]  /*0100*/  LDG.E R7, desc[UR4][R6.64] ;  /* 0x0000000406077981 */ /* 0x000ea8000c1e1900 */
[----:B------:R-:W2:Y:S01]  /*0110*/  LDG.E R0, desc[UR4][R4.64+0x4] ;  /* 0x0000040404007981 */ /* 0x000ea2000c1e1900 */
[----:B------:R-:W-:-:S04]  /*0120*/  IMAD.WIDE R8, R9, 0x4, R2 ;  /* 0x0000000409087825 */ /* 0x000fc800078e0202 */
[----:B--2---:R-:W-:-:S04]  /*0130*/  FADD R0, R0, R7 ;  /* 0x0000000700007221 */ /* 0x004fc80000000000 */
[----:B------:R-:W-:-:S05]  /*0140*/  FMUL R19, R0, 0.5 ;  /* 0x3f00000000137820 */ /* 0x000fca0000400000 */
[----:B------:R1:W-:Y:S04]  /*0150*/  STG.E desc[UR4][R4.64], R19 ;  /* 0x0000001304007986 */ /* 0x0003e8000c101904 */
[----:B------:R-:W2:Y:S04]  /*0160*/  LDG.E R9, desc[UR4][R8.64+0xc] ;  /* 0x00000c0408097981 */ /* 0x000ea8000c1e1900 */
[----:B------:R-:W2:Y:S01]  /*0170*/  LDG.E R0, desc[UR4][R2.64] ;  /* 0x0000000402007981 */ /* 0x000ea2000c1e1900 */
[----:B0-----:R-:W-:-:S04]  /*0180*/  IMAD.WIDE R10, R15, 0x4, R2 ;  /* 0x000000040f0a7825 */ /* 0x001fc800078e0202 */
[----:B------:R-:W-:-:S04]  /*0190*/  IMAD.WIDE R6, R17, 0x4, R2 ;  /* 0x0000000411067825 */ /* 0x000fc800078e0202 */
[----:B--2---:R-:W-:-:S04]  /*01a0*/  FADD R0, R0, R9 ;  /* 0x0000000900007221 */ /* 0x004fc80000000000 */
[----:B------:R-:W-:-:S05]  /*01b0*/  FMUL R21, R0, 0.5 ;  /* 0x3f00000000157820 */ /* 0x000fca0000400000 */
[----:B------:R-:W-:Y:S04]  /*01c0*/  STG.E desc[UR4][R2.64+0x4], R21 ;  /* 0x0000041502007986 */ /* 0x000fe8000c101904 */
[----:B------:R-:W2:Y:S04]  /*01d0*/  LDG.E R11, desc[UR4][R10.64+0x4] ;  /* 0x000004040a0b7981 */ /* 0x000ea8000c1e1900 */
[----:B------:R-:W2:Y:S02]  /*01e0*/  LDG.E R0, desc[UR4][R6.64] ;  /* 0x0000000406007981 */ /* 0x000ea4000c1e1900 */
[----:B--2---:R-:W-:-:S04]  /*01f0*/  FADD R0, R0, R11 ;  /* 0x0000000b00007221 */ /* 0x004fc80000000000 */
[----:B-1----:R-:W-:-:S05]  /*0200*/  FMUL R5, R0, 0.5 ;  /* 0x3f00000000057820 */ /* 0x002fca0000400000 */
[----:B------:R-:W-:Y:S01]  /*0210*/  STG.E desc[UR4][R6.64+0x4], R5 ;  /* 0x0000040506007986 */ /* 0x000fe2000c101904 */
[----:B------:R-:W-:Y:S06]  /*0220*/  BAR.SYNC.DEFER_BLOCKING 0x0 ;  /* 0x0000000000007b1d */ /* 0x000fec0000010000 */
[----:B------:R-:W-:Y:S05]  /*0230*/  EXIT ;  /* 0x000000000000794d */ /* 0x000fea0003800000 */
.L_x_32:
        /* <DEDUP_REMOVED lines=12> */
.L_x_47:


//--------------------- .text._Z7set_bndiiPf      --------------------------
	.section	.text._Z7set_bndiiPf,"ax",@progbits
	.align	128
        .global         _Z7set_bndiiPf
        .type           _Z7set_bndiiPf,@function
        .size           _Z7set_bndiiPf,(.L_x_48 - _Z7set_bndiiPf)
        .other          _Z7set_bndiiPf,@"STO_CUDA_ENTRY STV_DEFAULT"
_Z7set_bndiiPf:
.text._Z7set_bndiiPf:
[----:B------:R-:W-:Y:S01]  /*0000*/  LDC R1, c[0x0][0x37c] ;  /* 0x0000df00ff017b82 */ /* 0x000fe20000000800 */
[----:B------:R-:W0:Y:S07]  /*0010*/  S2R R2, SR_TID.X ;  /* 0x0000000000027919 */ /* 0x000e2e0000002100 */
[----:B------:R-:W0:Y:S01]  /*0020*/  S2UR UR4, SR_CTAID.X ;  /* 0x00000000000479c3 */ /* 0x000e220000002500 */
[----:B------:R-:W-:Y:S07]  /*0030*/  BSSY.RECONVERGENT B0, `(.L_x_33) ;  /* 0x000002b000007945 */ /* 0x000fee0003800200 */
[----:B------:R-:W0:Y:S08]  /*0040*/  LDC R3, c[0x0][0x360] ;  /* 0x0000d800ff037b82 */ /* 0x000e300000000800 */
[----:B------:R-:W1:Y:S01]  /*0050*/  LDC R0, c[0x0][0x380] ;  /* 0x0000e000ff007b82 */ /* 0x000e620000000800 */
[----:B0-----:R-:W-:-:S05]  /*0060*/  IMAD R2, R3, UR4, R2 ;  /* 0x0000000403027c24 */ /* 0x001fca000f8e0202 */
[----:B------:R-:W-:-:S04]  /*0070*/  IADD3 R13, PT, PT, R2, 0x1, RZ ;  /* 0x00000001020d7810 */ /* 0x000fc80007ffe0ff */
[----:B-1----:R-:W-:-:S13]  /*0080*/  ISETP.GT.AND P0, PT, R13, R0, PT ;  /* 0x000000000d00720c */ /* 0x002fda0003f04270 */
[----:B------:R-:W-:Y:S05]  /*0090*/  @P0 BRA `(.L_x_34) ;  /* 0x0000000000900947 */ /* 0x000fea0003800000 */
[----:B------:R-:W0:Y:S01]  /*00a0*/  LDC.64 R2, c[0x0][0x388] ;  /* 0x0000e200ff027b82 */ /* 0x000e220000000a00 */
[----:B------:R-:W1:Y:S01]  /*00b0*/  LDCU.64 UR4, c[0x0][0x358] ;  /* 0x00006b00ff0477ac */ /* 0x000e620008000a00 */
[----:B------:R-:W-:Y:S01]  /*00c0*/  IADD3 R5, PT, PT, R0, 0x2, RZ ;  /* 0x0000000200057810 */ /* 0x000fe20007ffe0ff */
[----:B------:R-:W2:Y:S04]  /*00d0*/  LDCU.64 UR6, c[0x0][0x388] ;  /* 0x00007100ff0677ac */ /* 0x000ea80008000a00 */
[----:B------:R-:W-:Y:S01]  /*00e0*/  IMAD R7, R13, R5, RZ ;  /* 0x000000050d077224 */ /* 0x000fe200078e02ff */
[----:B------:R-:W3:Y:S03]  /*00f0*/  LDC R10, c[0x0][0x384] ;  /* 0x0000e100ff0a7b82 */ /* 0x000ee60000000800 */
[----:B0-----:R-:W-:-:S05]  /*0100*/  IMAD.WIDE R6, R7, 0x4, R2 ;  /* 0x0000000407067825 */ /* 0x001fca00078e0202 */
[----:B-1----:R-:W4:Y:S01]  /*0110*/  LDG.E R4, desc[UR4][R6.64+0x4] ;  /* 0x0000040406047981 */ /* 0x002f22000c1e1900 */
[----:B------:R-:W-:Y:S01]  /*0120*/  IMAD.WIDE R8, R0, 0x4, R6 ;  /* 0x0000000400087825 */ /* 0x000fe200078e0206 */
[----:B---3--:R-:W-:-:S13]  /*0130*/  ISETP.NE.AND P0, PT, R10, 0x1, PT ;  /* 0x000000010a00780c */ /* 0x008fda0003f05270 */
[----:B----4-:R-:W-:Y:S01]  /*0140*/  @!P0 FADD R15, -R4, -RZ ;  /* 0x800000ff040f8221 */ /* 0x010fe20000000100 */
[----:B------:R-:W-:-:S05]  /*0150*/  @P0 MOV R15, R4 ;  /* 0x00000004000f0202 */ /* 0x000fca0000000f00 */
[----:B------:R0:W-:Y:S04]  /*0160*/  STG.E desc[UR4][R6.64], R15 ;  /* 0x0000000f06007986 */ /* 0x0001e8000c101904 */
[----:B------:R-:W3:Y:S01]  /*0170*/  @!P0 LDG.E R4, desc[UR4][R8.64] ;  /* 0x0000000408048981 */ /* 0x000ee2000c1e1900 */
[----:B------:R-:W-:Y:S01]  /*0180*/  IADD3 R11, P1, PT, R13, R0, RZ ;  /* 0x000000000d0b7210 */ /* 0x000fe20007f3e0ff */
[----:B---3--:R-:W-:-:S06]  /*0190*/  @!P0 FADD R17, -R4, -RZ ;  /* 0x800000ff04118221 */ /* 0x008fcc0000000100 */
[----:B------:R-:W3:Y:S01]  /*01a0*/  @P0 LDG.E R17, desc[UR4][R8.64] ;  /* 0x0000000408110981 */ /* 0x000ee2000c1e1900 */
[----:B------:R-:W-:Y:S02]  /*01b0*/  SHF.R.S32.HI R4, RZ, 0x1f, R0 ;  /* 0x0000001fff047819 */ /* 0x000fe40000011400 */
[----:B------:R-:W-:Y:S02]  /*01c0*/  ISETP.NE.AND P0, PT, R10, 0x2, PT ;  /* 0x000000020a00780c */ /* 0x000fe40003f05270 */
[----:B------:R-:W-:Y:S02]  /*01d0*/  LEA.HI.X.SX32 R4, R13, R4, 0x1, P1 ;  /* 0x000000040d047211 */ /* 0x000fe400008f0eff */
[----:B--2---:R-:W-:-:S04]  /*01e0*/  LEA R10, P1, R11, UR6, 0x2 ;  /* 0x000000060b0a7c11 */ /* 0x004fc8000f8210ff */
[----:B------:R-:W-:Y:S01]  /*01f0*/  LEA.HI.X R11, R11, UR7, R4, 0x2, P1 ;  /* 0x000000070b0b7c11 */ /* 0x000fe200088f1404 */
[----:B---3--:R1:W-:Y:S04]  /*0200*/  STG.E desc[UR4][R8.64+0x4], R17 ;  /* 0x0000041108007986 */ /* 0x0083e8000c101904 */
[----:B------:R-:W0:Y:S01]  /*0210*/  @!P0 LDG.E R4, desc[UR4][R10.64+0x8] ;  /* 0x000008040a048981 */ /* 0x000e22000c1e1900 */
[----:B------:R-:W-:-:S04]  /*0220*/  IMAD.WIDE R2, R13, 0x4, R2 ;  /* 0x000000040d027825 */ /* 0x000fc800078e0202 */
[----:B0-----:R-:W-:-:S06]  /*0230*/  @!P0 FADD R15, -R4, -RZ ;  /* 0x800000ff040f8221 */ /* 0x001fcc0000000100 */
[----:B------:R-:W2:Y:S01]  /*0240*/  @P0 LDG.E R15, desc[UR4][R10.64+0x8] ;  /* 0x000008040a0f0981 */ /* 0x000ea2000c1e1900 */
[----:B------:R-:W-:-:S04]  /*0250*/  IMAD R7, R5, R0, RZ ;  /* 0x0000000005077224 */ /* 0x000fc800078e02ff */
[----:B------:R-:W-:Y:S01]  /*0260*/  IMAD.WIDE R6, R7, 0x4, R2 ;  /* 0x0000000407067825 */ /* 0x000fe200078e0202 */
[----:B--2---:R1:W-:Y:S04]  /*0270*/  STG.E desc[UR4][R2.64], R15 ;  /* 0x0000000f02007986 */ /* 0x0043e8000c101904 */
[----:B------:R-:W2:Y:S01]  /*0280*/  @!P0 LDG.E R4, desc[UR4][R6.64] ;  /* 0x0000000406048981 */ /* 0x000ea2000c1e1900 */
[----:B------:R-:W-:Y:S02]  /*0290*/  IMAD R5, R5, R0, R5 ;  /* 0x0000000005057224 */ /* 0x000fe400078e0205 */
[----:B--2---:R-:W-:-:S06]  /*02a0*/  @!P0 FADD R13, -R4, -RZ ;  /* 0x800000ff040d8221 */ /* 0x004fcc0000000100 */
[----:B------:R-:W2:Y:S01]  /*02b0*/  @P0 LDG.E R13, desc[UR4][R6.64] ;  /* 0x00000004060d0981 */ /* 0x000ea2000c1e1900 */
[----:B------:R-:W-:-:S05]  /*02c0*/  IMAD.WIDE R4, R5, 0x4, R2 ;  /* 0x0000000405047825 */ /* 0x000fca00078e0202 */
[----:B--2---:R1:W-:Y:S02]  /*02d0*/  STG.E desc[UR4][R4.64], R13 ;  /* 0x0000000d04007986 */ /* 0x0043e4000c101904 */
.L_x_34:
[----:B------:R-:W-:Y:S05]  /*02e0*/  BSYNC.RECONVERGENT B0 ;  /* 0x0000000000007941 */ /* 0x000fea0003800200 */
.L_x_33:
[----:B------:R-:W-:Y:S06]  /*02f0*/  BAR.SYNC.DEFER_BLOCKING 0x0 ;  /* 0x0000000000007b1d */ /* 0x000fec0000010000 */
[----:B------:R-:W-:Y:S05]  /*0300*/  EXIT ;  /* 0x000000000000794d */ /* 0x000fea0003800000 */
.L_x_35:
        /* <DEDUP_REMOVED lines=15> */
.L_x_48:


//--------------------- .text._Z10add_sourceiPfS_f --------------------------
	.section	.text._Z10add_sourceiPfS_f,"ax",@progbits
	.align	128
        .global         _Z10add_sourceiPfS_f
        .type           _Z10add_sourceiPfS_f,@function
        .size           _Z10add_sourceiPfS_f,(.L_x_49 - _Z10add_sourceiPfS_f)
        .other          _Z10add_sourceiPfS_f,@"STO_CUDA_ENTRY STV_DEFAULT"
_Z10add_sourceiPfS_f:
.text._Z10add_sourceiPfS_f:
[----:B------:R-:W-:Y:S01]  /*0000*/  LDC R1, c[0x0][0x37c] ;  /* 0x0000df00ff017b82 */ /* 0x000fe20000000800 */
[----:B------:R-:W0:Y:S07]  /*0010*/  S2R R7, SR_TID.X ;  /* 0x0000000000077919 */ /* 0x000e2e0000002100 */
[----:B------:R-:W0:Y:S01]  /*0020*/  S2UR UR5, SR_CTAID.X ;  /* 0x00000000000579c3 */ /* 0x000e220000002500 */
[----:B------:R-:W1:Y:S01]  /*0030*/  LDCU UR4, c[0x0][0x380] ;  /* 0x00007000ff0477ac */ /* 0x000e620008000800 */
[----:B------:R-:W-:Y:S06]  /*0040*/  BSSY.RECONVERGENT B0, `(.L_x_36) ;  /* 0x0000011000007945 */ /* 0x000fec0003800200 */
[----:B------:R-:W0:Y:S01]  /*0050*/  LDC R0, c[0x0][0x360] ;  /* 0x0000d800ff007b82 */ /* 0x000e220000000800 */
[----:B-1----:R-:W-:-:S04]  /*0060*/  UIADD3 UR4, UPT, UPT, UR4, 0x2, URZ ;  /* 0x0000000204047890 */ /* 0x002fc8000fffe0ff */
[----:B------:R-:W-:Y:S01]  /*0070*/  UIMAD UR4, UR4, UR4, URZ ;  /* 0x00000004040472a4 */ /* 0x000fe2000f8e02ff */
[----:B0-----:R-:W-:-:S05]  /*0080*/  IMAD R7, R0, UR5, R7 ;  /* 0x0000000500077c24 */ /* 0x001fca000f8e0207 */
[----:B------:R-:W-:-:S13]  /*0090*/  ISETP.GE.AND P0, PT, R7, UR4, PT ;  /* 0x0000000407007c0c */ /* 0x000fda000bf06270 */
[----:B------:R-:W-:Y:S05]  /*00a0*/  @P0 BRA `(.L_x_37) ;  /* 0x0000000000280947 */ /* 0x000fea0003800000 */
[----:B------:R-:W0:Y:S01]  /*00b0*/  LDC.64 R2, c[0x0][0x390] ;  /* 0x0000e400ff027b82 */ /* 0x000e220000000a00 */
[----:B------:R-:W1:Y:S01]  /*00c0*/  LDCU.64 UR4, c[0x0][0x358] ;  /* 0x00006b00ff0477ac */ /* 0x000e620008000a00 */
[----:B------:R-:W2:Y:S06]  /*00d0*/  LDCU UR6, c[0x0][0x398] ;  /* 0x00007300ff0677ac */ /* 0x000eac0008000800 */
[----:B------:R-:W3:Y:S01]  /*00e0*/  LDC.64 R4, c[0x0][0x388] ;  /* 0x0000e200ff047b82 */ /* 0x000ee20000000a00 */
[----:B0-----:R-:W-:-:S06]  /*00f0*/  IMAD.WIDE R2, R7, 0x4, R2 ;  /* 0x0000000407027825 */ /* 0x001fcc00078e0202 */
[----:B-1----:R-:W2:Y:S01]  /*0100*/  LDG.E R2, desc[UR4][R2.64] ;  /* 0x0000000402027981 */ /* 0x002ea2000c1e1900 */
[----:B---3--:R-:W-:-:S05]  /*0110*/  IMAD.WIDE R4, R7, 0x4, R4 ;  /* 0x0000000407047825 */ /* 0x008fca00078e0204 */
[----:B------:R-:W2:Y:S02]  /*0120*/  LDG.E R7, desc[UR4][R4.64] ;  /* 0x0000000404077981 */ /* 0x000ea4000c1e1900 */
[----:B--2---:R-:W-:-:S05]  /*0130*/  FFMA R7, R2, UR6, R7 ;  /* 0x0000000602077c23 */ /* 0x004fca0008000007 */
[----:B------:R0:W-:Y:S02]  /*0140*/  STG.E desc[UR4][R4.64], R7 ;  /* 0x0000000704007986 */ /* 0x0001e4000c101904 */
.L_x_37:
[----:B------:R-:W-:Y:S05]  /*0150*/  BSYNC.RECONVERGENT B0 ;  /* 0x0000000000007941 */ /* 0x000fea0003800200 */
.L_x_36:
[----:B------:R-:W-:Y:S06]  /*0160*/  BAR.SYNC.DEFER_BLOCKING 0x0 ;  /* 0x0000000000007b1d */ /* 0x000fec0000010000 */
[----:B------:R-:W-:Y:S05]  /*0170*/  EXIT ;  /* 0x000000000000794d */ /* 0x000fea0003800000 */
.L_x_38:
        /* <DEDUP_REMOVED lines=16> */
.L_x_49:


//--------------------- .nv.shared.reserved.0     --------------------------
	.section	.nv.shared.reserved.0,"aw",@nobits
	.weak		__nv_reservedSMEM_offset_0_alias
	.size		__nv_reservedSMEM_offset_0_alias, 0, 64
	.other		__nv_reservedSMEM_offset_0_alias,@"STO_CUDA_RESERVED_SHARED STV_DEFAULT"
__nv_reservedSMEM_offset_0_alias:
	.zero		0
	.zero		64


//--------------------- .nv.constant0._Z6advectiiPfS_S_S_f --------------------------
	.section	.nv.constant0._Z6advectiiPfS_S_S_f,"a",@progbits
	.sectionflags	@""
	.align	4
.nv.constant0._Z6advectiiPfS_S_S_f:
	.zero		940


//--------------------- .nv.constant0._Z7diffuseiiPfS_ff --------------------------
	.section	.nv.constant0._Z7diffuseiiPfS_ff,"a",@progbits
	.sectionflags	@""
	.align	4
.nv.constant0._Z7diffuseiiPfS_ff:
	.zero		928


//--------------------- .nv.constant0._Z14projectHelper3iPfS_S_ --------------------------
	.section	.nv.constant0._Z14projectHelper3iPfS_S_,"a",@progbits
	.sectionflags	@""
	.align	4
.nv.constant0._Z14projectHelper3iPfS_S_:
	.zero		928


//--------------------- .nv.constant0._Z14projectHelper2iPfS_S_ --------------------------
	.section	.nv.constant0._Z14projectHelper2iPfS_S_,"a",@progbits
	.sectionflags	@""
	.align	4
.nv.constant0._Z14projectHelper2iPfS_S_:
	.zero		928


//--------------------- .nv.constant0._Z14projectHelper1iPfS_S_S_ --------------------------
	.section	.nv.constant0._Z14projectHelper1iPfS_S_S_,"a",@progbits
	.sectionflags	@""
	.align	4
.nv.constant0._Z14projectHelper1iPfS_S_S_:
	.zero		936


//--------------------- .nv.constant0._Z14set_bnd_finishiiPf --------------------------
	.section	.nv.constant0._Z14set_bnd_finishiiPf,"a",@progbits
	.sectionflags	@""
	.align	4
.nv.constant0._Z14set_bnd_finishiiPf:
	.zero		912


//--------------------- .nv.constant0._Z7set_bndiiPf --------------------------
	.section	.nv.constant0._Z7set_bndiiPf,"a",@progbits
	.sectionflags	@""
	.align	4
.nv.constant0._Z7set_bndiiPf:
	.zero		912


//--------------------- .nv.constant0._Z10add_sourceiPfS_f --------------------------
	.section	.nv.constant0._Z10add_sourceiPfS_f,"a",@progbits
	.sectionflags	@""
	.align	4
.nv.constant0._Z10add_sourceiPfS_f:
	.zero		924


//--------------------- SYMBOLS --------------------------

	.type		.nv.reservedSmem.offset0,@object
	.size		.nv.reservedSmem.offset0,0x4
